//
// Generated by NVIDIA NVVM Compiler
//
// Compiler Build ID: CL-36424714
// Cuda compilation tools, release 13.0, V13.0.88
// Based on NVVM 20.0.0
//

.version 9.0
.target sm_100
.address_size 64

	// .globl	simpleBfs
// _ZZ11scanDegreesE9prefixSum has been demoted
// _ZZ23assignVerticesNextQueueE15sharedIncrement has been demoted

.visible .entry simpleBfs(
	.param .u32 simpleBfs_param_0,
	.param .u32 simpleBfs_param_1,
	.param .u64 .ptr .align 1 simpleBfs_param_2,
	.param .u64 .ptr .align 1 simpleBfs_param_3,
	.param .u64 .ptr .align 1 simpleBfs_param_4,
	.param .u64 .ptr .align 1 simpleBfs_param_5,
	.param .u64 .ptr .align 1 simpleBfs_param_6,
	.param .u64 .ptr .align 1 simpleBfs_param_7
)
{
	.reg .pred 	%p<7>;
	.reg .b32 	%r<34>;
	.reg .b64 	%rd<24>;

	ld.param.u32 	%r17, [simpleBfs_param_0];
	ld.param.u32 	%r16, [simpleBfs_param_1];
	ld.param.u64 	%rd7, [simpleBfs_param_2];
	ld.param.u64 	%rd8, [simpleBfs_param_3];
	ld.param.u64 	%rd9, [simpleBfs_param_4];
	ld.param.u64 	%rd12, [simpleBfs_param_5];
	ld.param.u64 	%rd10, [simpleBfs_param_6];
	ld.param.u64 	%rd11, [simpleBfs_param_7];
	cvta.to.global.u64 	%rd1, %rd12;
	mov.u32 	%r18, %ctaid.x;
	mov.u32 	%r19, %ntid.x;
	mov.u32 	%r20, %tid.x;
	mad.lo.s32 	%r1, %r18, %r19, %r20;
	setp.ge.s32 	%p1, %r1, %r17;
	@%p1 bra 	$L__BB0_9;
	mul.wide.s32 	%rd13, %r1, 4;
	add.s64 	%rd14, %rd1, %rd13;
	ld.global.u32 	%r21, [%rd14];
	setp.ne.s32 	%p2, %r21, %r16;
	@%p2 bra 	$L__BB0_9;
	cvta.to.global.u64 	%rd15, %rd8;
	add.s64 	%rd2, %rd15, %rd13;
	cvta.to.global.u64 	%rd17, %rd9;
	add.s64 	%rd3, %rd17, %rd13;
	ld.global.u32 	%r31, [%rd3];
	setp.lt.s32 	%p3, %r31, 1;
	@%p3 bra 	$L__BB0_9;
	ld.global.u32 	%r32, [%rd2];
	add.s32 	%r4, %r16, 1;
	cvta.to.global.u64 	%rd4, %rd7;
	cvta.to.global.u64 	%rd5, %rd10;
	mov.b32 	%r33, 0;
	mov.u32 	%r29, %r32;
$L__BB0_4:
	mul.wide.s32 	%rd18, %r29, 4;
	add.s64 	%rd19, %rd4, %rd18;
	ld.global.u32 	%r9, [%rd19];
	mul.wide.s32 	%rd20, %r9, 4;
	add.s64 	%rd6, %rd1, %rd20;
	ld.global.u32 	%r23, [%rd6];
	setp.ge.s32 	%p4, %r4, %r23;
	@%p4 bra 	$L__BB0_6;
	st.global.u32 	[%rd6], %r4;
	add.s64 	%rd22, %rd5, %rd20;
	st.global.u32 	[%rd22], %r29;
	ld.global.u32 	%r32, [%rd2];
	ld.global.u32 	%r31, [%rd3];
	mov.b32 	%r33, 1;
$L__BB0_6:
	add.s32 	%r29, %r29, 1;
	add.s32 	%r25, %r31, %r32;
	setp.lt.s32 	%p5, %r29, %r25;
	@%p5 bra 	$L__BB0_4;
	setp.eq.s32 	%p6, %r33, 0;
	@%p6 bra 	$L__BB0_9;
	cvta.to.global.u64 	%rd23, %rd11;
	mov.b32 	%r26, 1;
	st.global.u32 	[%rd23], %r26;
$L__BB0_9:
	ret;

}
	// .globl	queueBfs
.visible .entry queueBfs(
	.param .u32 queueBfs_param_0,
	.param .u64 .ptr .align 1 queueBfs_param_1,
	.param .u64 .ptr .align 1 queueBfs_param_2,
	.param .u64 .ptr .align 1 queueBfs_param_3,
	.param .u64 .ptr .align 1 queueBfs_param_4,
	.param .u64 .ptr .align 1 queueBfs_param_5,
	.param .u32 queueBfs_param_6,
	.param .u64 .ptr .align 1 queueBfs_param_7,
	.param .u64 .ptr .align 1 queueBfs_param_8,
	.param .u64 .ptr .align 1 queueBfs_param_9
)
{
	.reg .pred 	%p<6>;
	.reg .b32 	%r<21>;
	.reg .b64 	%rd<30>;

	ld.param.u32 	%r7, [queueBfs_param_0];
	ld.param.u64 	%rd9, [queueBfs_param_1];
	ld.param.u64 	%rd10, [queueBfs_param_2];
	ld.param.u64 	%rd11, [queueBfs_param_3];
	ld.param.u64 	%rd12, [queueBfs_param_4];
	ld.param.u64 	%rd13, [queueBfs_param_5];
	ld.param.u32 	%r8, [queueBfs_param_6];
	ld.param.u64 	%rd14, [queueBfs_param_7];
	ld.param.u64 	%rd15, [queueBfs_param_8];
	ld.param.u64 	%rd16, [queueBfs_param_9];
	mov.u32 	%r9, %ctaid.x;
	mov.u32 	%r10, %ntid.x;
	mov.u32 	%r11, %tid.x;
	mad.lo.s32 	%r1, %r9, %r10, %r11;
	setp.ge.s32 	%p1, %r1, %r8;
	@%p1 bra 	$L__BB1_7;
	cvta.to.global.u64 	%rd17, %rd11;
	cvta.to.global.u64 	%rd18, %rd10;
	cvta.to.global.u64 	%rd19, %rd15;
	mul.wide.s32 	%rd20, %r1, 4;
	add.s64 	%rd21, %rd19, %rd20;
	ld.global.u32 	%r12, [%rd21];
	mul.wide.s32 	%rd22, %r12, 4;
	add.s64 	%rd1, %rd18, %rd22;
	add.s64 	%rd2, %rd17, %rd22;
	ld.global.u32 	%r13, [%rd2];
	setp.lt.s32 	%p2, %r13, 1;
	@%p2 bra 	$L__BB1_7;
	ld.global.u32 	%r20, [%rd1];
	add.s32 	%r3, %r7, 1;
	cvta.to.global.u64 	%rd3, %rd9;
	cvta.to.global.u64 	%rd4, %rd12;
	cvta.to.global.u64 	%rd5, %rd13;
	cvta.to.global.u64 	%rd6, %rd14;
	cvta.to.global.u64 	%rd7, %rd16;
$L__BB1_3:
	mul.wide.s32 	%rd23, %r20, 4;
	add.s64 	%rd24, %rd3, %rd23;
	ld.global.u32 	%r5, [%rd24];
	mul.wide.s32 	%rd25, %r5, 4;
	add.s64 	%rd8, %rd4, %rd25;
	ld.global.u32 	%r14, [%rd8];
	setp.ne.s32 	%p3, %r14, 2147483647;
	@%p3 bra 	$L__BB1_6;
	atom.global.min.s32 	%r15, [%rd8], %r3;
	setp.ne.s32 	%p4, %r15, 2147483647;
	@%p4 bra 	$L__BB1_6;
	add.s64 	%rd27, %rd5, %rd25;
	st.global.u32 	[%rd27], %r20;
	atom.global.add.u32 	%r16, [%rd6], 1;
	mul.wide.s32 	%rd28, %r16, 4;
	add.s64 	%rd29, %rd7, %rd28;
	st.global.u32 	[%rd29], %r5;
$L__BB1_6:
	add.s32 	%r20, %r20, 1;
	ld.global.u32 	%r17, [%rd1];
	ld.global.u32 	%r18, [%rd2];
	add.s32 	%r19, %r18, %r17;
	setp.lt.s32 	%p5, %r20, %r19;
	@%p5 bra 	$L__BB1_3;
$L__BB1_7:
	ret;

}
	// .globl	nextLayer
.visible .entry nextLayer(
	.param .u32 nextLayer_param_0,
	.param .u64 .ptr .align 1 nextLayer_param_1,
	.param .u64 .ptr .align 1 nextLayer_param_2,
	.param .u64 .ptr .align 1 nextLayer_param_3,
	.param .u64 .ptr .align 1 nextLayer_param_4,
	.param .u64 .ptr .align 1 nextLayer_param_5,
	.param .u32 nextLayer_param_6,
	.param .u64 .ptr .align 1 nextLayer_param_7
)
{
	.reg .pred 	%p<5>;
	.reg .b32 	%r<27>;
	.reg .b64 	%rd<24>;

	ld.param.u32 	%r14, [nextLayer_param_0];
	ld.param.u64 	%rd7, [nextLayer_param_1];
	ld.param.u64 	%rd8, [nextLayer_param_2];
	ld.param.u64 	%rd9, [nextLayer_param_3];
	ld.param.u64 	%rd10, [nextLayer_param_4];
	ld.param.u64 	%rd11, [nextLayer_param_5];
	ld.param.u32 	%r15, [nextLayer_param_6];
	ld.param.u64 	%rd12, [nextLayer_param_7];
	mov.u32 	%r16, %ctaid.x;
	mov.u32 	%r17, %ntid.x;
	mov.u32 	%r18, %tid.x;
	mad.lo.s32 	%r1, %r16, %r17, %r18;
	setp.ge.s32 	%p1, %r1, %r15;
	@%p1 bra 	$L__BB2_6;
	cvta.to.global.u64 	%rd13, %rd9;
	cvta.to.global.u64 	%rd14, %rd8;
	cvta.to.global.u64 	%rd15, %rd12;
	mul.wide.s32 	%rd16, %r1, 4;
	add.s64 	%rd17, %rd15, %rd16;
	ld.global.u32 	%r19, [%rd17];
	mul.wide.s32 	%rd18, %r19, 4;
	add.s64 	%rd1, %rd14, %rd18;
	add.s64 	%rd2, %rd13, %rd18;
	ld.global.u32 	%r25, [%rd2];
	setp.lt.s32 	%p2, %r25, 1;
	@%p2 bra 	$L__BB2_6;
	ld.global.u32 	%r26, [%rd1];
	add.s32 	%r4, %r14, 1;
	cvta.to.global.u64 	%rd3, %rd7;
	cvta.to.global.u64 	%rd4, %rd10;
	cvta.to.global.u64 	%rd5, %rd11;
	mov.u32 	%r24, %r26;
$L__BB2_3:
	mul.wide.s32 	%rd19, %r24, 4;
	add.s64 	%rd20, %rd3, %rd19;
	ld.global.u32 	%r8, [%rd20];
	mul.wide.s32 	%rd21, %r8, 4;
	add.s64 	%rd6, %rd4, %rd21;
	ld.global.u32 	%r20, [%rd6];
	setp.ge.s32 	%p3, %r4, %r20;
	@%p3 bra 	$L__BB2_5;
	st.global.u32 	[%rd6], %r4;
	add.s64 	%rd23, %rd5, %rd21;
	st.global.u32 	[%rd23], %r24;
	ld.global.u32 	%r26, [%rd1];
	ld.global.u32 	%r25, [%rd2];
$L__BB2_5:
	add.s32 	%r24, %r24, 1;
	add.s32 	%r21, %r25, %r26;
	setp.lt.s32 	%p4, %r24, %r21;
	@%p4 bra 	$L__BB2_3;
$L__BB2_6:
	ret;

}
	// .globl	countDegrees
.visible .entry countDegrees(
	.param .u64 .ptr .align 1 countDegrees_param_0,
	.param .u64 .ptr .align 1 countDegrees_param_1,
	.param .u64 .ptr .align 1 countDegrees_param_2,
	.param .u64 .ptr .align 1 countDegrees_param_3,
	.param .u32 countDegrees_param_4,
	.param .u64 .ptr .align 1 countDegrees_param_5,
	.param .u64 .ptr .align 1 countDegrees_param_6
)
{
	.reg .pred 	%p<98>;
	.reg .b32 	%r<201>;
	.reg .b64 	%rd<86>;

	ld.param.u64 	%rd8, [countDegrees_param_0];
	ld.param.u64 	%rd4, [countDegrees_param_1];
	ld.param.u64 	%rd5, [countDegrees_param_2];
	ld.param.u64 	%rd9, [countDegrees_param_3];
	ld.param.u32 	%r37, [countDegrees_param_4];
	ld.param.u64 	%rd6, [countDegrees_param_5];
	ld.param.u64 	%rd7, [countDegrees_param_6];
	cvta.to.global.u64 	%rd1, %rd9;
	cvta.to.global.u64 	%rd2, %rd8;
	mov.u32 	%r38, %ctaid.x;
	mov.u32 	%r39, %ntid.x;
	mov.u32 	%r40, %tid.x;
	mad.lo.s32 	%r1, %r38, %r39, %r40;
	setp.ge.s32 	%p1, %r1, %r37;
	@%p1 bra 	$L__BB3_15;
	cvta.to.global.u64 	%rd10, %rd5;
	cvta.to.global.u64 	%rd11, %rd4;
	cvta.to.global.u64 	%rd12, %rd6;
	mul.wide.s32 	%rd13, %r1, 4;
	add.s64 	%rd14, %rd12, %rd13;
	ld.global.u32 	%r2, [%rd14];
	mul.wide.s32 	%rd15, %r2, 4;
	add.s64 	%rd3, %rd11, %rd15;
	add.s64 	%rd16, %rd10, %rd15;
	ld.global.u32 	%r3, [%rd16];
	setp.lt.s32 	%p2, %r3, 1;
	mov.b32 	%r200, 0;
	@%p2 bra 	$L__BB3_14;
	ld.global.u32 	%r189, [%rd3];
	and.b32  	%r5, %r3, 15;
	setp.lt.u32 	%p3, %r3, 16;
	mov.b32 	%r200, 0;
	@%p3 bra 	$L__BB3_5;
	and.b32  	%r45, %r3, 2147483632;
	neg.s32 	%r185, %r45;
	mov.b32 	%r200, 0;
$L__BB3_4:
	.pragma "nounroll";
	mul.wide.s32 	%rd17, %r189, 4;
	add.s64 	%rd18, %rd2, %rd17;
	ld.global.u32 	%r46, [%rd18];
	mul.wide.s32 	%rd19, %r46, 4;
	add.s64 	%rd20, %rd1, %rd19;
	ld.global.u32 	%r47, [%rd20];
	setp.eq.s32 	%p4, %r189, %r47;
	setp.ne.s32 	%p5, %r46, %r2;
	and.pred  	%p6, %p5, %p4;
	selp.u32 	%r48, 1, 0, %p6;
	add.s32 	%r49, %r200, %r48;
	ld.global.u32 	%r50, [%rd18+4];
	mul.wide.s32 	%rd21, %r50, 4;
	add.s64 	%rd22, %rd1, %rd21;
	ld.global.u32 	%r51, [%rd22];
	add.s32 	%r52, %r189, 1;
	setp.eq.s32 	%p7, %r51, %r52;
	setp.ne.s32 	%p8, %r50, %r2;
	and.pred  	%p9, %p8, %p7;
	selp.u32 	%r53, 1, 0, %p9;
	add.s32 	%r54, %r49, %r53;
	ld.global.u32 	%r55, [%rd18+8];
	mul.wide.s32 	%rd23, %r55, 4;
	add.s64 	%rd24, %rd1, %rd23;
	ld.global.u32 	%r56, [%rd24];
	add.s32 	%r57, %r189, 2;
	setp.eq.s32 	%p10, %r56, %r57;
	setp.ne.s32 	%p11, %r55, %r2;
	and.pred  	%p12, %p11, %p10;
	selp.u32 	%r58, 1, 0, %p12;
	add.s32 	%r59, %r54, %r58;
	ld.global.u32 	%r60, [%rd18+12];
	mul.wide.s32 	%rd25, %r60, 4;
	add.s64 	%rd26, %rd1, %rd25;
	ld.global.u32 	%r61, [%rd26];
	add.s32 	%r62, %r189, 3;
	setp.eq.s32 	%p13, %r61, %r62;
	setp.ne.s32 	%p14, %r60, %r2;
	and.pred  	%p15, %p14, %p13;
	selp.u32 	%r63, 1, 0, %p15;
	add.s32 	%r64, %r59, %r63;
	ld.global.u32 	%r65, [%rd18+16];
	mul.wide.s32 	%rd27, %r65, 4;
	add.s64 	%rd28, %rd1, %rd27;
	ld.global.u32 	%r66, [%rd28];
	add.s32 	%r67, %r189, 4;
	setp.eq.s32 	%p16, %r66, %r67;
	setp.ne.s32 	%p17, %r65, %r2;
	and.pred  	%p18, %p17, %p16;
	selp.u32 	%r68, 1, 0, %p18;
	add.s32 	%r69, %r64, %r68;
	ld.global.u32 	%r70, [%rd18+20];
	mul.wide.s32 	%rd29, %r70, 4;
	add.s64 	%rd30, %rd1, %rd29;
	ld.global.u32 	%r71, [%rd30];
	add.s32 	%r72, %r189, 5;
	setp.eq.s32 	%p19, %r71, %r72;
	setp.ne.s32 	%p20, %r70, %r2;
	and.pred  	%p21, %p20, %p19;
	selp.u32 	%r73, 1, 0, %p21;
	add.s32 	%r74, %r69, %r73;
	ld.global.u32 	%r75, [%rd18+24];
	mul.wide.s32 	%rd31, %r75, 4;
	add.s64 	%rd32, %rd1, %rd31;
	ld.global.u32 	%r76, [%rd32];
	add.s32 	%r77, %r189, 6;
	setp.eq.s32 	%p22, %r76, %r77;
	setp.ne.s32 	%p23, %r75, %r2;
	and.pred  	%p24, %p23, %p22;
	selp.u32 	%r78, 1, 0, %p24;
	add.s32 	%r79, %r74, %r78;
	ld.global.u32 	%r80, [%rd18+28];
	mul.wide.s32 	%rd33, %r80, 4;
	add.s64 	%rd34, %rd1, %rd33;
	ld.global.u32 	%r81, [%rd34];
	add.s32 	%r82, %r189, 7;
	setp.eq.s32 	%p25, %r81, %r82;
	setp.ne.s32 	%p26, %r80, %r2;
	and.pred  	%p27, %p26, %p25;
	selp.u32 	%r83, 1, 0, %p27;
	add.s32 	%r84, %r79, %r83;
	ld.global.u32 	%r85, [%rd18+32];
	mul.wide.s32 	%rd35, %r85, 4;
	add.s64 	%rd36, %rd1, %rd35;
	ld.global.u32 	%r86, [%rd36];
	add.s32 	%r87, %r189, 8;
	setp.eq.s32 	%p28, %r86, %r87;
	setp.ne.s32 	%p29, %r85, %r2;
	and.pred  	%p30, %p29, %p28;
	selp.u32 	%r88, 1, 0, %p30;
	add.s32 	%r89, %r84, %r88;
	ld.global.u32 	%r90, [%rd18+36];
	mul.wide.s32 	%rd37, %r90, 4;
	add.s64 	%rd38, %rd1, %rd37;
	ld.global.u32 	%r91, [%rd38];
	add.s32 	%r92, %r189, 9;
	setp.eq.s32 	%p31, %r91, %r92;
	setp.ne.s32 	%p32, %r90, %r2;
	and.pred  	%p33, %p32, %p31;
	selp.u32 	%r93, 1, 0, %p33;
	add.s32 	%r94, %r89, %r93;
	ld.global.u32 	%r95, [%rd18+40];
	mul.wide.s32 	%rd39, %r95, 4;
	add.s64 	%rd40, %rd1, %rd39;
	ld.global.u32 	%r96, [%rd40];
	add.s32 	%r97, %r189, 10;
	setp.eq.s32 	%p34, %r96, %r97;
	setp.ne.s32 	%p35, %r95, %r2;
	and.pred  	%p36, %p35, %p34;
	selp.u32 	%r98, 1, 0, %p36;
	add.s32 	%r99, %r94, %r98;
	ld.global.u32 	%r100, [%rd18+44];
	mul.wide.s32 	%rd41, %r100, 4;
	add.s64 	%rd42, %rd1, %rd41;
	ld.global.u32 	%r101, [%rd42];
	add.s32 	%r102, %r189, 11;
	setp.eq.s32 	%p37, %r101, %r102;
	setp.ne.s32 	%p38, %r100, %r2;
	and.pred  	%p39, %p38, %p37;
	selp.u32 	%r103, 1, 0, %p39;
	add.s32 	%r104, %r99, %r103;
	ld.global.u32 	%r105, [%rd18+48];
	mul.wide.s32 	%rd43, %r105, 4;
	add.s64 	%rd44, %rd1, %rd43;
	ld.global.u32 	%r106, [%rd44];
	add.s32 	%r107, %r189, 12;
	setp.eq.s32 	%p40, %r106, %r107;
	setp.ne.s32 	%p41, %r105, %r2;
	and.pred  	%p42, %p41, %p40;
	selp.u32 	%r108, 1, 0, %p42;
	add.s32 	%r109, %r104, %r108;
	ld.global.u32 	%r110, [%rd18+52];
	mul.wide.s32 	%rd45, %r110, 4;
	add.s64 	%rd46, %rd1, %rd45;
	ld.global.u32 	%r111, [%rd46];
	add.s32 	%r112, %r189, 13;
	setp.eq.s32 	%p43, %r111, %r112;
	setp.ne.s32 	%p44, %r110, %r2;
	and.pred  	%p45, %p44, %p43;
	selp.u32 	%r113, 1, 0, %p45;
	add.s32 	%r114, %r109, %r113;
	ld.global.u32 	%r115, [%rd18+56];
	mul.wide.s32 	%rd47, %r115, 4;
	add.s64 	%rd48, %rd1, %rd47;
	ld.global.u32 	%r116, [%rd48];
	add.s32 	%r117, %r189, 14;
	setp.eq.s32 	%p46, %r116, %r117;
	setp.ne.s32 	%p47, %r115, %r2;
	and.pred  	%p48, %p47, %p46;
	selp.u32 	%r118, 1, 0, %p48;
	add.s32 	%r119, %r114, %r118;
	ld.global.u32 	%r120, [%rd18+60];
	mul.wide.s32 	%rd49, %r120, 4;
	add.s64 	%rd50, %rd1, %rd49;
	ld.global.u32 	%r121, [%rd50];
	add.s32 	%r122, %r189, 15;
	setp.eq.s32 	%p49, %r121, %r122;
	setp.ne.s32 	%p50, %r120, %r2;
	and.pred  	%p51, %p50, %p49;
	selp.u32 	%r123, 1, 0, %p51;
	add.s32 	%r200, %r119, %r123;
	add.s32 	%r189, %r189, 16;
	add.s32 	%r185, %r185, 16;
	setp.ne.s32 	%p52, %r185, 0;
	@%p52 bra 	$L__BB3_4;
$L__BB3_5:
	setp.eq.s32 	%p53, %r5, 0;
	@%p53 bra 	$L__BB3_14;
	and.b32  	%r17, %r3, 7;
	setp.lt.u32 	%p54, %r5, 8;
	@%p54 bra 	$L__BB3_8;
	mul.wide.s32 	%rd51, %r189, 4;
	add.s64 	%rd52, %rd2, %rd51;
	ld.global.u32 	%r125, [%rd52];
	mul.wide.s32 	%rd53, %r125, 4;
	add.s64 	%rd54, %rd1, %rd53;
	ld.global.u32 	%r126, [%rd54];
	setp.eq.s32 	%p55, %r126, %r189;
	setp.ne.s32 	%p56, %r125, %r2;
	and.pred  	%p57, %p56, %p55;
	selp.u32 	%r127, 1, 0, %p57;
	add.s32 	%r128, %r200, %r127;
	add.s32 	%r129, %r189, 1;
	ld.global.u32 	%r130, [%rd52+4];
	mul.wide.s32 	%rd55, %r130, 4;
	add.s64 	%rd56, %rd1, %rd55;
	ld.global.u32 	%r131, [%rd56];
	setp.eq.s32 	%p58, %r131, %r129;
	setp.ne.s32 	%p59, %r130, %r2;
	and.pred  	%p60, %p59, %p58;
	selp.u32 	%r132, 1, 0, %p60;
	add.s32 	%r133, %r128, %r132;
	add.s32 	%r134, %r189, 2;
	ld.global.u32 	%r135, [%rd52+8];
	mul.wide.s32 	%rd57, %r135, 4;
	add.s64 	%rd58, %rd1, %rd57;
	ld.global.u32 	%r136, [%rd58];
	setp.eq.s32 	%p61, %r136, %r134;
	setp.ne.s32 	%p62, %r135, %r2;
	and.pred  	%p63, %p62, %p61;
	selp.u32 	%r137, 1, 0, %p63;
	add.s32 	%r138, %r133, %r137;
	add.s32 	%r139, %r189, 3;
	ld.global.u32 	%r140, [%rd52+12];
	mul.wide.s32 	%rd59, %r140, 4;
	add.s64 	%rd60, %rd1, %rd59;
	ld.global.u32 	%r141, [%rd60];
	setp.eq.s32 	%p64, %r141, %r139;
	setp.ne.s32 	%p65, %r140, %r2;
	and.pred  	%p66, %p65, %p64;
	selp.u32 	%r142, 1, 0, %p66;
	add.s32 	%r143, %r138, %r142;
	add.s32 	%r144, %r189, 4;
	ld.global.u32 	%r145, [%rd52+16];
	mul.wide.s32 	%rd61, %r145, 4;
	add.s64 	%rd62, %rd1, %rd61;
	ld.global.u32 	%r146, [%rd62];
	setp.eq.s32 	%p67, %r146, %r144;
	setp.ne.s32 	%p68, %r145, %r2;
	and.pred  	%p69, %p68, %p67;
	selp.u32 	%r147, 1, 0, %p69;
	add.s32 	%r148, %r143, %r147;
	add.s32 	%r149, %r189, 5;
	ld.global.u32 	%r150, [%rd52+20];
	mul.wide.s32 	%rd63, %r150, 4;
	add.s64 	%rd64, %rd1, %rd63;
	ld.global.u32 	%r151, [%rd64];
	setp.eq.s32 	%p70, %r151, %r149;
	setp.ne.s32 	%p71, %r150, %r2;
	and.pred  	%p72, %p71, %p70;
	selp.u32 	%r152, 1, 0, %p72;
	add.s32 	%r153, %r148, %r152;
	add.s32 	%r154, %r189, 6;
	ld.global.u32 	%r155, [%rd52+24];
	mul.wide.s32 	%rd65, %r155, 4;
	add.s64 	%rd66, %rd1, %rd65;
	ld.global.u32 	%r156, [%rd66];
	setp.eq.s32 	%p73, %r156, %r154;
	setp.ne.s32 	%p74, %r155, %r2;
	and.pred  	%p75, %p74, %p73;
	selp.u32 	%r157, 1, 0, %p75;
	add.s32 	%r158, %r153, %r157;
	add.s32 	%r159, %r189, 7;
	ld.global.u32 	%r160, [%rd52+28];
	mul.wide.s32 	%rd67, %r160, 4;
	add.s64 	%rd68, %rd1, %rd67;
	ld.global.u32 	%r161, [%rd68];
	setp.eq.s32 	%p76, %r161, %r159;
	setp.ne.s32 	%p77, %r160, %r2;
	and.pred  	%p78, %p77, %p76;
	selp.u32 	%r162, 1, 0, %p78;
	add.s32 	%r200, %r158, %r162;
	add.s32 	%r189, %r189, 8;
$L__BB3_8:
	setp.eq.s32 	%p79, %r17, 0;
	@%p79 bra 	$L__BB3_14;
	and.b32  	%r23, %r3, 3;
	setp.lt.u32 	%p80, %r17, 4;
	@%p80 bra 	$L__BB3_11;
	mul.wide.s32 	%rd69, %r189, 4;
	add.s64 	%rd70, %rd2, %rd69;
	ld.global.u32 	%r164, [%rd70];
	mul.wide.s32 	%rd71, %r164, 4;
	add.s64 	%rd72, %rd1, %rd71;
	ld.global.u32 	%r165, [%rd72];
	setp.eq.s32 	%p81, %r165, %r189;
	setp.ne.s32 	%p82, %r164, %r2;
	and.pred  	%p83, %p82, %p81;
	selp.u32 	%r166, 1, 0, %p83;
	add.s32 	%r167, %r200, %r166;
	add.s32 	%r168, %r189, 1;
	ld.global.u32 	%r169, [%rd70+4];
	mul.wide.s32 	%rd73, %r169, 4;
	add.s64 	%rd74, %rd1, %rd73;
	ld.global.u32 	%r170, [%rd74];
	setp.eq.s32 	%p84, %r170, %r168;
	setp.ne.s32 	%p85, %r169, %r2;
	and.pred  	%p86, %p85, %p84;
	selp.u32 	%r171, 1, 0, %p86;
	add.s32 	%r172, %r167, %r171;
	add.s32 	%r173, %r189, 2;
	ld.global.u32 	%r174, [%rd70+8];
	mul.wide.s32 	%rd75, %r174, 4;
	add.s64 	%rd76, %rd1, %rd75;
	ld.global.u32 	%r175, [%rd76];
	setp.eq.s32 	%p87, %r175, %r173;
	setp.ne.s32 	%p88, %r174, %r2;
	and.pred  	%p89, %p88, %p87;
	selp.u32 	%r176, 1, 0, %p89;
	add.s32 	%r177, %r172, %r176;
	add.s32 	%r178, %r189, 3;
	ld.global.u32 	%r179, [%rd70+12];
	mul.wide.s32 	%rd77, %r179, 4;
	add.s64 	%rd78, %rd1, %rd77;
	ld.global.u32 	%r180, [%rd78];
	setp.eq.s32 	%p90, %r180, %r178;
	setp.ne.s32 	%p91, %r179, %r2;
	and.pred  	%p92, %p91, %p90;
	selp.u32 	%r181, 1, 0, %p92;
	add.s32 	%r200, %r177, %r181;
	add.s32 	%r189, %r189, 4;
$L__BB3_11:
	setp.eq.s32 	%p93, %r23, 0;
	@%p93 bra 	$L__BB3_14;
	neg.s32 	%r197, %r23;
$L__BB3_13:
	.pragma "nounroll";
	mul.wide.s32 	%rd79, %r189, 4;
	add.s64 	%rd80, %rd2, %rd79;
	ld.global.u32 	%r182, [%rd80];
	mul.wide.s32 	%rd81, %r182, 4;
	add.s64 	%rd82, %rd1, %rd81;
	ld.global.u32 	%r183, [%rd82];
	setp.eq.s32 	%p94, %r189, %r183;
	setp.ne.s32 	%p95, %r182, %r2;
	and.pred  	%p96, %p95, %p94;
	selp.u32 	%r184, 1, 0, %p96;
	add.s32 	%r200, %r200, %r184;
	add.s32 	%r189, %r189, 1;
	add.s32 	%r197, %r197, 1;
	setp.ne.s32 	%p97, %r197, 0;
	@%p97 bra 	$L__BB3_13;
$L__BB3_14:
	cvta.to.global.u64 	%rd83, %rd7;
	add.s64 	%rd85, %rd83, %rd13;
	st.global.u32 	[%rd85], %r200;
$L__BB3_15:
	ret;

}
	// .globl	scanDegrees
.visible .entry scanDegrees(
	.param .u32 scanDegrees_param_0,
	.param .u64 .ptr .align 1 scanDegrees_param_1,
	.param .u64 .ptr .align 1 scanDegrees_param_2
)
{
	.reg .pred 	%p<53>;
	.reg .b32 	%r<93>;
	.reg .b64 	%rd<9>;
	// demoted variable
	.shared .align 4 .b8 _ZZ11scanDegreesE9prefixSum[4096];
	ld.param.u32 	%r6, [scanDegrees_param_0];
	ld.param.u64 	%rd2, [scanDegrees_param_1];
	ld.param.u64 	%rd3, [scanDegrees_param_2];
	mov.u32 	%r7, %ctaid.x;
	mov.u32 	%r8, %ntid.x;
	mul.lo.s32 	%r1, %r7, %r8;
	mov.u32 	%r2, %tid.x;
	add.s32 	%r3, %r1, %r2;
	setp.ge.s32 	%p10, %r3, %r6;
	@%p10 bra 	$L__BB4_43;
	cvta.to.global.u64 	%rd4, %rd2;
	mul.wide.s32 	%rd5, %r3, 4;
	add.s64 	%rd1, %rd4, %rd5;
	ld.global.u32 	%r9, [%rd1];
	shl.b32 	%r10, %r2, 2;
	mov.u32 	%r11, _ZZ11scanDegreesE9prefixSum;
	add.s32 	%r4, %r11, %r10;
	st.shared.u32 	[%r4], %r9;
	bar.sync 	0;
	and.b32  	%r12, %r2, 1;
	setp.eq.b32 	%p11, %r12, 1;
	not.pred 	%p12, %p11;
	add.s32 	%r13, %r3, 1;
	setp.lt.s32 	%p13, %r13, %r6;
	and.pred  	%p1, %p12, %p13;
	not.pred 	%p14, %p1;
	@%p14 bra 	$L__BB4_3;
	ld.shared.u32 	%r14, [%r4+4];
	ld.shared.u32 	%r15, [%r4];
	add.s32 	%r16, %r15, %r14;
	st.shared.u32 	[%r4], %r16;
$L__BB4_3:
	bar.sync 	0;
	and.b32  	%r17, %r2, 3;
	setp.eq.s32 	%p15, %r17, 0;
	add.s32 	%r18, %r3, 2;
	setp.lt.s32 	%p16, %r18, %r6;
	and.pred  	%p2, %p15, %p16;
	not.pred 	%p17, %p2;
	@%p17 bra 	$L__BB4_5;
	ld.shared.u32 	%r19, [%r4+8];
	ld.shared.u32 	%r20, [%r4];
	add.s32 	%r21, %r20, %r19;
	st.shared.u32 	[%r4], %r21;
$L__BB4_5:
	bar.sync 	0;
	and.b32  	%r22, %r2, 7;
	setp.eq.s32 	%p18, %r22, 0;
	add.s32 	%r23, %r3, 4;
	setp.lt.s32 	%p19, %r23, %r6;
	and.pred  	%p3, %p18, %p19;
	not.pred 	%p20, %p3;
	@%p20 bra 	$L__BB4_7;
	ld.shared.u32 	%r24, [%r4+16];
	ld.shared.u32 	%r25, [%r4];
	add.s32 	%r26, %r25, %r24;
	st.shared.u32 	[%r4], %r26;
$L__BB4_7:
	bar.sync 	0;
	and.b32  	%r27, %r2, 15;
	setp.eq.s32 	%p21, %r27, 0;
	add.s32 	%r28, %r3, 8;
	setp.lt.s32 	%p22, %r28, %r6;
	and.pred  	%p4, %p21, %p22;
	not.pred 	%p23, %p4;
	@%p23 bra 	$L__BB4_9;
	ld.shared.u32 	%r29, [%r4+32];
	ld.shared.u32 	%r30, [%r4];
	add.s32 	%r31, %r30, %r29;
	st.shared.u32 	[%r4], %r31;
$L__BB4_9:
	bar.sync 	0;
	and.b32  	%r32, %r2, 31;
	setp.eq.s32 	%p24, %r32, 0;
	add.s32 	%r33, %r3, 16;
	setp.lt.s32 	%p25, %r33, %r6;
	and.pred  	%p5, %p24, %p25;
	not.pred 	%p26, %p5;
	@%p26 bra 	$L__BB4_11;
	ld.shared.u32 	%r34, [%r4+64];
	ld.shared.u32 	%r35, [%r4];
	add.s32 	%r36, %r35, %r34;
	st.shared.u32 	[%r4], %r36;
$L__BB4_11:
	bar.sync 	0;
	and.b32  	%r37, %r2, 63;
	setp.eq.s32 	%p27, %r37, 0;
	add.s32 	%r38, %r3, 32;
	setp.lt.s32 	%p28, %r38, %r6;
	and.pred  	%p6, %p27, %p28;
	not.pred 	%p29, %p6;
	@%p29 bra 	$L__BB4_13;
	ld.shared.u32 	%r39, [%r4+128];
	ld.shared.u32 	%r40, [%r4];
	add.s32 	%r41, %r40, %r39;
	st.shared.u32 	[%r4], %r41;
$L__BB4_13:
	bar.sync 	0;
	and.b32  	%r42, %r2, 127;
	setp.eq.s32 	%p30, %r42, 0;
	add.s32 	%r43, %r3, 64;
	setp.lt.s32 	%p31, %r43, %r6;
	and.pred  	%p7, %p30, %p31;
	not.pred 	%p32, %p7;
	@%p32 bra 	$L__BB4_15;
	ld.shared.u32 	%r44, [%r4+256];
	ld.shared.u32 	%r45, [%r4];
	add.s32 	%r46, %r45, %r44;
	st.shared.u32 	[%r4], %r46;
$L__BB4_15:
	bar.sync 	0;
	and.b32  	%r47, %r2, 255;
	setp.eq.s32 	%p33, %r47, 0;
	add.s32 	%r48, %r3, 128;
	setp.lt.s32 	%p34, %r48, %r6;
	and.pred  	%p8, %p33, %p34;
	not.pred 	%p35, %p8;
	@%p35 bra 	$L__BB4_17;
	ld.shared.u32 	%r49, [%r4+512];
	ld.shared.u32 	%r50, [%r4];
	add.s32 	%r51, %r50, %r49;
	st.shared.u32 	[%r4], %r51;
$L__BB4_17:
	bar.sync 	0;
	and.b32  	%r52, %r2, 511;
	setp.eq.s32 	%p36, %r52, 0;
	add.s32 	%r53, %r3, 256;
	setp.lt.s32 	%p37, %r53, %r6;
	and.pred  	%p9, %p36, %p37;
	not.pred 	%p38, %p9;
	@%p38 bra 	$L__BB4_19;
	ld.shared.u32 	%r54, [%r4+1024];
	ld.shared.u32 	%r55, [%r4];
	add.s32 	%r56, %r55, %r54;
	st.shared.u32 	[%r4], %r56;
$L__BB4_19:
	bar.sync 	0;
	setp.ne.s32 	%p39, %r2, 0;
	add.s32 	%r5, %r3, 512;
	setp.ge.s32 	%p40, %r5, %r6;
	or.pred  	%p41, %p39, %p40;
	@%p41 bra 	$L__BB4_21;
	ld.shared.u32 	%r57, [_ZZ11scanDegreesE9prefixSum+2048];
	ld.shared.u32 	%r58, [%r4];
	add.s32 	%r59, %r58, %r57;
	st.shared.u32 	[%r4], %r59;
$L__BB4_21:
	setp.ne.s32 	%p42, %r2, 0;
	bar.sync 	0;
	@%p42 bra 	$L__BB4_24;
	setp.ge.s32 	%p43, %r5, %r6;
	shr.s32 	%r60, %r1, 10;
	ld.shared.u32 	%r61, [_ZZ11scanDegreesE9prefixSum];
	cvta.to.global.u64 	%rd6, %rd3;
	mul.wide.s32 	%rd7, %r60, 4;
	add.s64 	%rd8, %rd6, %rd7;
	st.global.u32 	[%rd8+4], %r61;
	@%p43 bra 	$L__BB4_24;
	ld.shared.u32 	%r62, [%r4];
	ld.shared.u32 	%r63, [_ZZ11scanDegreesE9prefixSum+2048];
	sub.s32 	%r64, %r62, %r63;
	st.shared.u32 	[%r4], %r64;
	st.shared.u32 	[_ZZ11scanDegreesE9prefixSum+2048], %r62;
$L__BB4_24:
	bar.sync 	0;
	@%p38 bra 	$L__BB4_26;
	ld.shared.u32 	%r65, [%r4];
	ld.shared.u32 	%r66, [%r4+1024];
	sub.s32 	%r67, %r65, %r66;
	st.shared.u32 	[%r4], %r67;
	st.shared.u32 	[%r4+1024], %r65;
$L__BB4_26:
	bar.sync 	0;
	@%p35 bra 	$L__BB4_28;
	ld.shared.u32 	%r68, [%r4];
	ld.shared.u32 	%r69, [%r4+512];
	sub.s32 	%r70, %r68, %r69;
	st.shared.u32 	[%r4], %r70;
	st.shared.u32 	[%r4+512], %r68;
$L__BB4_28:
	bar.sync 	0;
	@%p32 bra 	$L__BB4_30;
	ld.shared.u32 	%r71, [%r4];
	ld.shared.u32 	%r72, [%r4+256];
	sub.s32 	%r73, %r71, %r72;
	st.shared.u32 	[%r4], %r73;
	st.shared.u32 	[%r4+256], %r71;
$L__BB4_30:
	bar.sync 	0;
	@%p29 bra 	$L__BB4_32;
	ld.shared.u32 	%r74, [%r4];
	ld.shared.u32 	%r75, [%r4+128];
	sub.s32 	%r76, %r74, %r75;
	st.shared.u32 	[%r4], %r76;
	st.shared.u32 	[%r4+128], %r74;
$L__BB4_32:
	bar.sync 	0;
	@%p26 bra 	$L__BB4_34;
	ld.shared.u32 	%r77, [%r4];
	ld.shared.u32 	%r78, [%r4+64];
	sub.s32 	%r79, %r77, %r78;
	st.shared.u32 	[%r4], %r79;
	st.shared.u32 	[%r4+64], %r77;
$L__BB4_34:
	bar.sync 	0;
	@%p23 bra 	$L__BB4_36;
	ld.shared.u32 	%r80, [%r4];
	ld.shared.u32 	%r81, [%r4+32];
	sub.s32 	%r82, %r80, %r81;
	st.shared.u32 	[%r4], %r82;
	st.shared.u32 	[%r4+32], %r80;
$L__BB4_36:
	bar.sync 	0;
	@%p20 bra 	$L__BB4_38;
	ld.shared.u32 	%r83, [%r4];
	ld.shared.u32 	%r84, [%r4+16];
	sub.s32 	%r85, %r83, %r84;
	st.shared.u32 	[%r4], %r85;
	st.shared.u32 	[%r4+16], %r83;
$L__BB4_38:
	bar.sync 	0;
	@%p17 bra 	$L__BB4_40;
	ld.shared.u32 	%r86, [%r4];
	ld.shared.u32 	%r87, [%r4+8];
	sub.s32 	%r88, %r86, %r87;
	st.shared.u32 	[%r4], %r88;
	st.shared.u32 	[%r4+8], %r86;
$L__BB4_40:
	bar.sync 	0;
	@%p14 bra 	$L__BB4_42;
	ld.shared.u32 	%r89, [%r4];
	ld.shared.u32 	%r90, [%r4+4];
	sub.s32 	%r91, %r89, %r90;
	st.shared.u32 	[%r4], %r91;
	st.shared.u32 	[%r4+4], %r89;
$L__BB4_42:
	bar.sync 	0;
	ld.shared.u32 	%r92, [%r4];
	st.global.u32 	[%rd1], %r92;
$L__BB4_43:
	ret;

}
	// .globl	assignVerticesNextQueue
.visible .entry assignVerticesNextQueue(
	.param .u64 .ptr .align 1 assignVerticesNextQueue_param_0,
	.param .u64 .ptr .align 1 assignVerticesNextQueue_param_1,
	.param .u64 .ptr .align 1 assignVerticesNextQueue_param_2,
	.param .u64 .ptr .align 1 assignVerticesNextQueue_param_3,
	.param .u32 assignVerticesNextQueue_param_4,
	.param .u64 .ptr .align 1 assignVerticesNextQueue_param_5,
	.param .u64 .ptr .align 1 assignVerticesNextQueue_param_6,
	.param .u64 .ptr .align 1 assignVerticesNextQueue_param_7,
	.param .u64 .ptr .align 1 assignVerticesNextQueue_param_8,
	.param .u32 assignVerticesNextQueue_param_9
)
{
	.reg .pred 	%p<9>;
	.reg .b32 	%r<41>;
	.reg .b64 	%rd<32>;
	// demoted variable
	.shared .align 4 .u32 _ZZ23assignVerticesNextQueueE15sharedIncrement;
	ld.param.u64 	%rd6, [assignVerticesNextQueue_param_0];
	ld.param.u64 	%rd7, [assignVerticesNextQueue_param_1];
	ld.param.u64 	%rd8, [assignVerticesNextQueue_param_2];
	ld.param.u64 	%rd9, [assignVerticesNextQueue_param_3];
	ld.param.u32 	%r22, [assignVerticesNextQueue_param_4];
	ld.param.u64 	%rd10, [assignVerticesNextQueue_param_5];
	ld.param.u64 	%rd11, [assignVerticesNextQueue_param_6];
	ld.param.u64 	%rd12, [assignVerticesNextQueue_param_7];
	ld.param.u64 	%rd13, [assignVerticesNextQueue_param_8];
	mov.u32 	%r23, %ctaid.x;
	mov.u32 	%r24, %ntid.x;
	mul.lo.s32 	%r1, %r23, %r24;
	mov.u32 	%r2, %tid.x;
	add.s32 	%r3, %r1, %r2;
	setp.ge.s32 	%p1, %r3, %r22;
	@%p1 bra 	$L__BB5_10;
	setp.ne.s32 	%p2, %r2, 0;
	@%p2 bra 	$L__BB5_3;
	shr.s32 	%r25, %r1, 10;
	cvta.to.global.u64 	%rd14, %rd13;
	mul.wide.s32 	%rd15, %r25, 4;
	add.s64 	%rd16, %rd14, %rd15;
	ld.global.u32 	%r26, [%rd16];
	st.shared.u32 	[_ZZ23assignVerticesNextQueueE15sharedIncrement], %r26;
$L__BB5_3:
	setp.eq.s32 	%p3, %r2, 0;
	bar.sync 	0;
	mov.b32 	%r33, 0;
	@%p3 bra 	$L__BB5_5;
	cvta.to.global.u64 	%rd17, %rd12;
	mul.wide.s32 	%rd18, %r3, 4;
	add.s64 	%rd19, %rd17, %rd18;
	ld.global.u32 	%r33, [%rd19+-4];
$L__BB5_5:
	cvta.to.global.u64 	%rd20, %rd10;
	mul.wide.s32 	%rd21, %r3, 4;
	add.s64 	%rd22, %rd20, %rd21;
	ld.global.u32 	%r6, [%rd22];
	cvta.to.global.u64 	%rd23, %rd7;
	mul.wide.s32 	%rd24, %r6, 4;
	add.s64 	%rd1, %rd23, %rd24;
	cvta.to.global.u64 	%rd25, %rd8;
	add.s64 	%rd2, %rd25, %rd24;
	ld.global.u32 	%r38, [%rd2];
	setp.lt.s32 	%p4, %r38, 1;
	@%p4 bra 	$L__BB5_10;
	ld.global.u32 	%r39, [%rd1];
	ld.shared.u32 	%r29, [_ZZ23assignVerticesNextQueueE15sharedIncrement];
	add.s32 	%r9, %r33, %r29;
	cvta.to.global.u64 	%rd3, %rd6;
	cvta.to.global.u64 	%rd4, %rd9;
	cvta.to.global.u64 	%rd5, %rd11;
	mov.b32 	%r40, 0;
	mov.u32 	%r36, %r39;
$L__BB5_7:
	mul.wide.s32 	%rd26, %r36, 4;
	add.s64 	%rd27, %rd3, %rd26;
	ld.global.u32 	%r14, [%rd27];
	mul.wide.s32 	%rd28, %r14, 4;
	add.s64 	%rd29, %rd4, %rd28;
	ld.global.u32 	%r30, [%rd29];
	setp.ne.s32 	%p5, %r30, %r36;
	setp.eq.s32 	%p6, %r14, %r6;
	or.pred  	%p7, %p6, %p5;
	@%p7 bra 	$L__BB5_9;
	add.s32 	%r31, %r40, %r9;
	mul.wide.s32 	%rd30, %r31, 4;
	add.s64 	%rd31, %rd5, %rd30;
	st.global.u32 	[%rd31], %r14;
	add.s32 	%r40, %r40, 1;
	ld.global.u32 	%r39, [%rd1];
	ld.global.u32 	%r38, [%rd2];
$L__BB5_9:
	add.s32 	%r36, %r36, 1;
	add.s32 	%r32, %r38, %r39;
	setp.lt.s32 	%p8, %r36, %r32;
	@%p8 bra 	$L__BB5_7;
$L__BB5_10:
	ret;

}


// ===== COMPILED SASS (sm_100) =====

	.target	sm_100

	.elftype	@"ET_EXEC"


//--------------------- .note.nv.tkinfo           --------------------------
	.section	.note.nv.tkinfo,"",@"SHT_NOTE"
	.sectionflags	@"SHF_NOTE_NV_TKINFO"
	.tkinfo
        /*0018*/ 	.word	0x00000002
        /*0030*/ 	.string	""
        /*0030*/ 	.string	"ptxas"
        /*0030*/ 	.string	"Cuda compilation tools, release 13.0, V13.0.88"
        /*0030*/ 	.string	"Build cuda_13.0.r13.0/compiler.36424714_0"
        /*0030*/ 	.string	"-arch sm_100 -m 64 "



//--------------------- .note.nv.cuinfo           --------------------------
	.section	.note.nv.cuinfo,"",@"SHT_NOTE"
	.sectionflags	@"SHF_NOTE_NV_CUINFO"
        /*0018*/ 	.short	0x0002
        /*001a*/ 	.short	0x0064
        /*001c*/ 	.short	0x0082
	.zero		2


//--------------------- .nv.info                  --------------------------
	.section	.nv.info,"",@"SHT_CUDA_INFO"
	.align	4


	//----- nvinfo : EIATTR_REGCOUNT
	.align		4
        /*0000*/ 	.byte	0x04, 0x2f
        /*0002*/ 	.short	(.L_1 - .L_0)
	.align		4
.L_0:
        /*0004*/ 	.word	index@(simpleBfs)
        /*0008*/ 	.word	0x00000018


	//----- nvinfo : EIATTR_FRAME_SIZE
	.align		4
.L_1:
        /*000c*/ 	.byte	0x04, 0x11
        /*000e*/ 	.short	(.L_3 - .L_2)
	.align		4
.L_2:
        /*0010*/ 	.word	index@(simpleBfs)
        /*0014*/ 	.word	0x00000000


	//----- nvinfo : EIATTR_REGCOUNT
	.align		4
.L_3:
        /*0018*/ 	.byte	0x04, 0x2f
        /*001a*/ 	.short	(.L_5 - .L_4)
	.align		4
.L_4:
        /*001c*/ 	.word	index@(queueBfs)
        /*0020*/ 	.word	0x0000001c


	//----- nvinfo : EIATTR_FRAME_SIZE
	.align		4
.L_5:
        /*0024*/ 	.byte	0x04, 0x11
        /*0026*/ 	.short	(.L_7 - .L_6)
	.align		4
.L_6:
        /*0028*/ 	.word	index@(queueBfs)
        /*002c*/ 	.word	0x00000000


	//----- nvinfo : EIATTR_REGCOUNT
	.align		4
.L_7:
        /*0030*/ 	.byte	0x04, 0x2f
        /*0032*/ 	.short	(.L_9 - .L_8)
	.align		4
.L_8:
        /*0034*/ 	.word	index@(nextLayer)
        /*0038*/ 	.word	0x00000018


	//----- nvinfo : EIATTR_FRAME_SIZE
	.align		4
.L_9:
        /*003c*/ 	.byte	0x04, 0x11
        /*003e*/ 	.short	(.L_11 - .L_10)
	.align		4
.L_10:
        /*0040*/ 	.word	index@(nextLayer)
        /*0044*/ 	.word	0x00000000


	//----- nvinfo : EIATTR_REGCOUNT
	.align		4
.L_11:
        /*0048*/ 	.byte	0x04, 0x2f
        /*004a*/ 	.short	(.L_13 - .L_12)
	.align		4
.L_12:
        /*004c*/ 	.word	index@(countDegrees)
        /*0050*/ 	.word	0x00000022


	//----- nvinfo : EIATTR_FRAME_SIZE
	.align		4
.L_13:
        /*0054*/ 	.byte	0x04, 0x11
        /*0056*/ 	.short	(.L_15 - .L_14)
	.align		4
.L_14:
        /*0058*/ 	.word	index@(countDegrees)
        /*005c*/ 	.word	0x00000000


	//----- nvinfo : EIATTR_REGCOUNT
	.align		4
.L_15:
        /*0060*/ 	.byte	0x04, 0x2f
        /*0062*/ 	.short	(.L_17 - .L_16)
	.align		4
.L_16:
        /*0064*/ 	.word	index@(scanDegrees)
        /*0068*/ 	.word	0x00000010


	//----- nvinfo : EIATTR_FRAME_SIZE
	.align		4
.L_17:
        /*006c*/ 	.byte	0x04, 0x11
        /*006e*/ 	.short	(.L_19 - .L_18)
	.align		4
.L_18:
        /*0070*/ 	.word	index@(scanDegrees)
        /*0074*/ 	.word	0x00000000


	//----- nvinfo : EIATTR_REGCOUNT
	.align		4
.L_19:
        /*0078*/ 	.byte	0x04, 0x2f
        /*007a*/ 	.short	(.L_21 - .L_20)
	.align		4
.L_20:
        /*007c*/ 	.word	index@(assignVerticesNextQueue)
        /*0080*/ 	.word	0x0000001a


	//----- nvinfo : EIATTR_FRAME_SIZE
	.align		4
.L_21:
        /*0084*/ 	.byte	0x04, 0x11
        /*0086*/ 	.short	(.L_23 - .L_22)
	.align		4
.L_22:
        /*0088*/ 	.word	index@(assignVerticesNextQueue)
        /*008c*/ 	.word	0x00000000


	//----- nvinfo : EIATTR_MIN_STACK_SIZE
	.align		4
.L_23:
        /*0090*/ 	.byte	0x04, 0x12
        /*0092*/ 	.short	(.L_25 - .L_24)
	.align		4
.L_24:
        /*0094*/ 	.word	index@(assignVerticesNextQueue)
        /*0098*/ 	.word	0x00000000


	//----- nvinfo : EIATTR_MIN_STACK_SIZE
	.align		4
.L_25:
        /*009c*/ 	.byte	0x04, 0x12
        /*009e*/ 	.short	(.L_27 - .L_26)
	.align		4
.L_26:
        /*00a0*/ 	.word	index@(scanDegrees)
        /*00a4*/ 	.word	0x00000000


	//----- nvinfo : EIATTR_MIN_STACK_SIZE
	.align		4
.L_27:
        /*00a8*/ 	.byte	0x04, 0x12
        /*00aa*/ 	.short	(.L_29 - .L_28)
	.align		4
.L_28:
        /*00ac*/ 	.word	index@(countDegrees)
        /*00b0*/ 	.word	0x00000000


	//----- nvinfo : EIATTR_MIN_STACK_SIZE
	.align		4
.L_29:
        /*00b4*/ 	.byte	0x04, 0x12
        /*00b6*/ 	.short	(.L_31 - .L_30)
	.align		4
.L_30:
        /*00b8*/ 	.word	index@(nextLayer)
        /*00bc*/ 	.word	0x00000000


	//----- nvinfo : EIATTR_MIN_STACK_SIZE
	.align		4
.L_31:
        /*00c0*/ 	.byte	0x04, 0x12
        /*00c2*/ 	.short	(.L_33 - .L_32)
	.align		4
.L_32:
        /*00c4*/ 	.word	index@(queueBfs)
        /*00c8*/ 	.word	0x00000000


	//----- nvinfo : EIATTR_MIN_STACK_SIZE
	.align		4
.L_33:
        /*00cc*/ 	.byte	0x04, 0x12
        /*00ce*/ 	.short	(.L_35 - .L_34)
	.align		4
.L_34:
        /*00d0*/ 	.word	index@(simpleBfs)
        /*00d4*/ 	.word	0x00000000
.L_35:


//--------------------- .nv.compat                --------------------------
	.section	.nv.compat,"",@"SHT_CUDA_COMPAT_INFO"
	.align	4
        /*0000*/ 	.byte	0x02, 0x09, 0x00, 0x00, 0x02, 0x02, 0x01, 0x00, 0x02, 0x05, 0x05, 0x00, 0x03, 0x07, 0x01, 0x01
        /*0010*/ 	.byte	0x02, 0x03, 0x00, 0x00, 0x02, 0x06, 0x01, 0x00, 0x04, 0x0b, 0x08, 0x00, 0x09, 0x00, 0x00, 0x00
        /*0020*/ 	.byte	0x00, 0x00, 0x00, 0x00


//--------------------- .nv.info.assignVerticesNextQueue --------------------------
	.section	.nv.info.assignVerticesNextQueue,"",@"SHT_CUDA_INFO"
	.sectionflags	@""
	.align	4


	//----- nvinfo : EIATTR_CUDA_API_VERSION
	.align		4
        /*0000*/ 	.byte	0x04, 0x37
        /*0002*/ 	.short	(.L_37 - .L_36)
.L_36:
        /*0004*/ 	.word	0x00000082


	//----- nvinfo : EIATTR_KPARAM_INFO
	.align		4
.L_37:
        /*0008*/ 	.byte	0x04, 0x17
        /*000a*/ 	.short	(.L_39 - .L_38)
.L_38:
        /*000c*/ 	.word	0x00000000
        /*0010*/ 	.short	0x0009
        /*0012*/ 	.short	0x0048
        /*0014*/ 	.byte	0x00, 0xf0, 0x11, 0x00


	//----- nvinfo : EIATTR_KPARAM_INFO
	.align		4
.L_39:
        /*0018*/ 	.byte	0x04, 0x17
        /*001a*/ 	.short	(.L_41 - .L_40)
.L_40:
        /*001c*/ 	.word	0x00000000
        /*0020*/ 	.short	0x0008
        /*0022*/ 	.short	0x0040
        /*0024*/ 	.byte	0x00, 0xf5, 0x21, 0x00


	//----- nvinfo : EIATTR_KPARAM_INFO
	.align		4
.L_41:
        /*0028*/ 	.byte	0x04, 0x17
        /*002a*/ 	.short	(.L_43 - .L_42)
.L_42:
        /*002c*/ 	.word	0x00000000
        /*0030*/ 	.short	0x0007
        /*0032*/ 	.short	0x0038
        /*0034*/ 	.byte	0x00, 0xf5, 0x21, 0x00


	//----- nvinfo : EIATTR_KPARAM_INFO
	.align		4
.L_43:
        /*0038*/ 	.byte	0x04, 0x17
        /*003a*/ 	.short	(.L_45 - .L_44)
.L_44:
        /*003c*/ 	.word	0x00000000
        /*0040*/ 	.short	0x0006
        /*0042*/ 	.short	0x0030
        /*0044*/ 	.byte	0x00, 0xf5, 0x21, 0x00


	//----- nvinfo : EIATTR_KPARAM_INFO
	.align		4
.L_45:
        /*0048*/ 	.byte	0x04, 0x17
        /*004a*/ 	.short	(.L_47 - .L_46)
.L_46:
        /*004c*/ 	.word	0x00000000
        /*0050*/ 	.short	0x0005
        /*0052*/ 	.short	0x0028
        /*0054*/ 	.byte	0x00, 0xf5, 0x21, 0x00


	//----- nvinfo : EIATTR_KPARAM_INFO
	.align		4
.L_47:
        /*0058*/ 	.byte	0x04, 0x17
        /*005a*/ 	.short	(.L_49 - .L_48)
.L_48:
        /*005c*/ 	.word	0x00000000
        /*0060*/ 	.short	0x0004
        /*0062*/ 	.short	0x0020
        /*0064*/ 	.byte	0x00, 0xf0, 0x11, 0x00


	//----- nvinfo : EIATTR_KPARAM_INFO
	.align		4
.L_49:
        /*0068*/ 	.byte	0x04, 0x17
        /*006a*/ 	.short	(.L_51 - .L_50)
.L_50:
        /*006c*/ 	.word	0x00000000
        /*0070*/ 	.short	0x0003
        /*0072*/ 	.short	0x0018
        /*0074*/ 	.byte	0x00, 0xf5, 0x21, 0x00


	//----- nvinfo : EIATTR_KPARAM_INFO
	.align		4
.L_51:
        /*0078*/ 	.byte	0x04, 0x17
        /*007a*/ 	.short	(.L_53 - .L_52)
.L_52:
        /*007c*/ 	.word	0x00000000
        /*0080*/ 	.short	0x0002
        /*0082*/ 	.short	0x0010
        /*0084*/ 	.byte	0x00, 0xf5, 0x21, 0x00


	//----- nvinfo : EIATTR_KPARAM_INFO
	.align		4
.L_53:
        /*0088*/ 	.byte	0x04, 0x17
        /*008a*/ 	.short	(.L_55 - .L_54)
.L_54:
        /*008c*/ 	.word	0x00000000
        /*0090*/ 	.short	0x0001
        /*0092*/ 	.short	0x0008
        /*0094*/ 	.byte	0x00, 0xf5, 0x21, 0x00


	//----- nvinfo : EIATTR_KPARAM_INFO
	.align		4
.L_55:
        /*0098*/ 	.byte	0x04, 0x17
        /*009a*/ 	.short	(.L_57 - .L_56)
.L_56:
        /*009c*/ 	.word	0x00000000
        /*00a0*/ 	.short	0x0000
        /*00a2*/ 	.short	0x0000
        /*00a4*/ 	.byte	0x00, 0xf5, 0x21, 0x00


	//----- nvinfo : EIATTR_SPARSE_MMA_MASK
	.align		4
.L_57:
        /*00a8*/ 	.byte	0x03, 0x50
        /*00aa*/ 	.short	0x0000


	//----- nvinfo : EIATTR_MAXREG_COUNT
	.align		4
        /*00ac*/ 	.byte	0x03, 0x1b
        /*00ae*/ 	.short	0x00ff


	//----- nvinfo : EIATTR_NUM_BARRIERS
	.align		4
        /*00b0*/ 	.byte	0x02, 0x4c
        /*00b2*/ 	.byte	0x01
	.zero		1


	//----- nvinfo : EIATTR_MERCURY_ISA_VERSION
	.align		4
        /*00b4*/ 	.byte	0x03, 0x5f
        /*00b6*/ 	.short	0x0101


	//----- nvinfo : EIATTR_VRC_CTA_INIT_COUNT
	.align		4
        /*00b8*/ 	.byte	0x02, 0x4a
	.zero		1
	.zero		1


	//----- nvinfo : EIATTR_EXIT_INSTR_OFFSETS
	.align		4
        /*00bc*/ 	.byte	0x04, 0x1c
        /*00be*/ 	.short	(.L_59 - .L_58)


	//   ....[0]....
.L_58:
        /*00c0*/ 	.word	0x00000080


	//   ....[1]....
        /*00c4*/ 	.word	0x00000200


	//   ....[2]....
        /*00c8*/ 	.word	0x00000420


	//----- nvinfo : EIATTR_CRS_STACK_SIZE
	.align		4
.L_59:
        /*00cc*/ 	.byte	0x04, 0x1e
        /*00ce*/ 	.short	(.L_61 - .L_60)
.L_60:
        /*00d0*/ 	.word	0x00000000


	//----- nvinfo : EIATTR_CBANK_PARAM_SIZE
	.align		4
.L_61:
        /*00d4*/ 	.byte	0x03, 0x19
        /*00d6*/ 	.short	0x004c


	//----- nvinfo : EIATTR_PARAM_CBANK
	.align		4
        /*00d8*/ 	.byte	0x04, 0x0a
        /*00da*/ 	.short	(.L_63 - .L_62)
	.align		4
.L_62:
        /*00dc*/ 	.word	index@(.nv.constant0.assignVerticesNextQueue)
        /*00e0*/ 	.short	0x0380
        /*00e2*/ 	.short	0x004c


	//----- nvinfo : EIATTR_SW_WAR
	.align		4
.L_63:
        /*00e4*/ 	.byte	0x04, 0x36
        /*00e6*/ 	.short	(.L_65 - .L_64)
.L_64:
        /*00e8*/ 	.word	0x00000008
.L_65:


//--------------------- .nv.info.scanDegrees      --------------------------
	.section	.nv.info.scanDegrees,"",@"SHT_CUDA_INFO"
	.sectionflags	@""
	.align	4


	//----- nvinfo : EIATTR_CUDA_API_VERSION
	.align		4
        /*0000*/ 	.byte	0x04, 0x37
        /*0002*/ 	.short	(.L_67 - .L_66)
.L_66:
        /*0004*/ 	.word	0x00000082


	//----- nvinfo : EIATTR_KPARAM_INFO
	.align		4
.L_67:
        /*0008*/ 	.byte	0x04, 0x17
        /*000a*/ 	.short	(.L_69 - .L_68)
.L_68:
        /*000c*/ 	.word	0x00000000
        /*0010*/ 	.short	0x0002
        /*0012*/ 	.short	0x0010
        /*0014*/ 	.byte	0x00, 0xf5, 0x21, 0x00


	//----- nvinfo : EIATTR_KPARAM_INFO
	.align		4
.L_69:
        /*0018*/ 	.byte	0x04, 0x17
        /*001a*/ 	.short	(.L_71 - .L_70)
.L_70:
        /*001c*/ 	.word	0x00000000
        /*0020*/ 	.short	0x0001
        /*0022*/ 	.short	0x0008
        /*0024*/ 	.byte	0x00, 0xf5, 0x21, 0x00


	//----- nvinfo : EIATTR_KPARAM_INFO
	.align		4
.L_71:
        /*0028*/ 	.byte	0x04, 0x17
        /*002a*/ 	.short	(.L_73 - .L_72)
.L_72:
        /*002c*/ 	.word	0x00000000
        /*0030*/ 	.short	0x0000
        /*0032*/ 	.short	0x0000
        /*0034*/ 	.byte	0x00, 0xf0, 0x11, 0x00


	//----- nvinfo : EIATTR_SPARSE_MMA_MASK
	.align		4
.L_73:
        /*0038*/ 	.byte	0x03, 0x50
        /*003a*/ 	.short	0x0000


	//----- nvinfo : EIATTR_MAXREG_COUNT
	.align		4
        /*003c*/ 	.byte	0x03, 0x1b
        /*003e*/ 	.short	0x00ff


	//----- nvinfo : EIATTR_NUM_BARRIERS
	.align		4
        /*0040*/ 	.byte	0x02, 0x4c
        /*0042*/ 	.byte	0x01
	.zero		1


	//----- nvinfo : EIATTR_MERCURY_ISA_VERSION
	.align		4
        /*0044*/ 	.byte	0x03, 0x5f
        /*0046*/ 	.short	0x0101


	//----- nvinfo : EIATTR_VRC_CTA_INIT_COUNT
	.align		4
        /*0048*/ 	.byte	0x02, 0x4a
	.zero		1
	.zero		1


	//----- nvinfo : EIATTR_EXIT_INSTR_OFFSETS
	.align		4
        /*004c*/ 	.byte	0x04, 0x1c
        /*004e*/ 	.short	(.L_75 - .L_74)


	//   ....[0]....
.L_74:
        /*0050*/ 	.word	0x00000080


	//   ....[1]....
        /*0054*/ 	.word	0x00000b30


	//----- nvinfo : EIATTR_CRS_STACK_SIZE
	.align		4
.L_75:
        /*0058*/ 	.byte	0x04, 0x1e
        /*005a*/ 	.short	(.L_77 - .L_76)
.L_76:
        /*005c*/ 	.word	0x00000000


	//----- nvinfo : EIATTR_CBANK_PARAM_SIZE
	.align		4
.L_77:
        /*0060*/ 	.byte	0x03, 0x19
        /*0062*/ 	.short	0x0018


	//----- nvinfo : EIATTR_PARAM_CBANK
	.align		4
        /*0064*/ 	.byte	0x04, 0x0a
        /*0066*/ 	.short	(.L_79 - .L_78)
	.align		4
.L_78:
        /*0068*/ 	.word	index@(.nv.constant0.scanDegrees)
        /*006c*/ 	.short	0x0380
        /*006e*/ 	.short	0x0018


	//----- nvinfo : EIATTR_SW_WAR
	.align		4
.L_79:
        /*0070*/ 	.byte	0x04, 0x36
        /*0072*/ 	.short	(.L_81 - .L_80)
.L_80:
        /*0074*/ 	.word	0x00000008
.L_81:


//--------------------- .nv.info.countDegrees     --------------------------
	.section	.nv.info.countDegrees,"",@"SHT_CUDA_INFO"
	.sectionflags	@""
	.align	4


	//----- nvinfo : EIATTR_CUDA_API_VERSION
	.align		4
        /*0000*/ 	.byte	0x04, 0x37
        /*0002*/ 	.short	(.L_83 - .L_82)
.L_82:
        /*0004*/ 	.word	0x00000082


	//----- nvinfo : EIATTR_KPARAM_INFO
	.align		4
.L_83:
        /*0008*/ 	.byte	0x04, 0x17
        /*000a*/ 	.short	(.L_85 - .L_84)
.L_84:
        /*000c*/ 	.word	0x00000000
        /*0010*/ 	.short	0x0006
        /*0012*/ 	.short	0x0030
        /*0014*/ 	.byte	0x00, 0xf5, 0x21, 0x00


	//----- nvinfo : EIATTR_KPARAM_INFO
	.align		4
.L_85:
        /*0018*/ 	.byte	0x04, 0x17
        /*001a*/ 	.short	(.L_87 - .L_86)
.L_86:
        /*001c*/ 	.word	0x00000000
        /*0020*/ 	.short	0x0005
        /*0022*/ 	.short	0x0028
        /*0024*/ 	.byte	0x00, 0xf5, 0x21, 0x00


	//----- nvinfo : EIATTR_KPARAM_INFO
	.align		4
.L_87:
        /*0028*/ 	.byte	0x04, 0x17
        /*002a*/ 	.short	(.L_89 - .L_88)
.L_88:
        /*002c*/ 	.word	0x00000000
        /*0030*/ 	.short	0x0004
        /*0032*/ 	.short	0x0020
        /*0034*/ 	.byte	0x00, 0xf0, 0x11, 0x00


	//----- nvinfo : EIATTR_KPARAM_INFO
	.align		4
.L_89:
        /*0038*/ 	.byte	0x04, 0x17
        /*003a*/ 	.short	(.L_91 - .L_90)
.L_90:
        /*003c*/ 	.word	0x00000000
        /*0040*/ 	.short	0x0003
        /*0042*/ 	.short	0x0018
        /*0044*/ 	.byte	0x00, 0xf5, 0x21, 0x00


	//----- nvinfo : EIATTR_KPARAM_INFO
	.align		4
.L_91:
        /*0048*/ 	.byte	0x04, 0x17
        /*004a*/ 	.short	(.L_93 - .L_92)
.L_92:
        /*004c*/ 	.word	0x00000000
        /*0050*/ 	.short	0x0002
        /*0052*/ 	.short	0x0010
        /*0054*/ 	.byte	0x00, 0xf5, 0x21, 0x00


	//----- nvinfo : EIATTR_KPARAM_INFO
	.align		4
.L_93:
        /*0058*/ 	.byte	0x04, 0x17
        /*005a*/ 	.short	(.L_95 - .L_94)
.L_94:
        /*005c*/ 	.word	0x00000000
        /*0060*/ 	.short	0x0001
        /*0062*/ 	.short	0x0008
        /*0064*/ 	.byte	0x00, 0xf5, 0x21, 0x00


	//----- nvinfo : EIATTR_KPARAM_INFO
	.align		4
.L_95:
        /*0068*/ 	.byte	0x04, 0x17
        /*006a*/ 	.short	(.L_97 - .L_96)
.L_96:
        /*006c*/ 	.word	0x00000000
        /*0070*/ 	.short	0x0000
        /*0072*/ 	.short	0x0000
        /*0074*/ 	.byte	0x00, 0xf5, 0x21, 0x00


	//----- nvinfo : EIATTR_SPARSE_MMA_MASK
	.align		4
.L_97:
        /*0078*/ 	.byte	0x03, 0x50
        /*007a*/ 	.short	0x0000


	//----- nvinfo : EIATTR_MAXREG_COUNT
	.align		4
        /*007c*/ 	.byte	0x03, 0x1b
        /*007e*/ 	.short	0x00ff


	//----- nvinfo : EIATTR_MERCURY_ISA_VERSION
	.align		4
        /*0080*/ 	.byte	0x03, 0x5f
        /*0082*/ 	.short	0x0101


	//----- nvinfo : EIATTR_VRC_CTA_INIT_COUNT
	.align		4
        /*0084*/ 	.byte	0x02, 0x4a
	.zero		1
	.zero		1


	//----- nvinfo : EIATTR_EXIT_INSTR_OFFSETS
	.align		4
        /*0088*/ 	.byte	0x04, 0x1c
        /*008a*/ 	.short	(.L_99 - .L_98)


	//   ....[0]....
.L_98:
        /*008c*/ 	.word	0x00000070


	//   ....[1]....
        /*0090*/ 	.word	0x000012f0


	//----- nvinfo : EIATTR_CRS_STACK_SIZE
	.align		4
.L_99:
        /*0094*/ 	.byte	0x04, 0x1e
        /*0096*/ 	.short	(.L_101 - .L_100)
.L_100:
        /*0098*/ 	.word	0x00000000


	//----- nvinfo : EIATTR_CBANK_PARAM_SIZE
	.align		4
.L_101:
        /*009c*/ 	.byte	0x03, 0x19
        /*009e*/ 	.short	0x0038


	//----- nvinfo : EIATTR_PARAM_CBANK
	.align		4
        /*00a0*/ 	.byte	0x04, 0x0a
        /*00a2*/ 	.short	(.L_103 - .L_102)
	.align		4
.L_102:
        /*00a4*/ 	.word	index@(.nv.constant0.countDegrees)
        /*00a8*/ 	.short	0x0380
        /*00aa*/ 	.short	0x0038


	//----- nvinfo : EIATTR_SW_WAR
	.align		4
.L_103:
        /*00ac*/ 	.byte	0x04, 0x36
        /*00ae*/ 	.short	(.L_105 - .L_104)
.L_104:
        /*00b0*/ 	.word	0x00000008
.L_105:


//--------------------- .nv.info.nextLayer        --------------------------
	.section	.nv.info.nextLayer,"",@"SHT_CUDA_INFO"
	.sectionflags	@""
	.align	4


	//----- nvinfo : EIATTR_CUDA_API_VERSION
	.align		4
        /*0000*/ 	.byte	0x04, 0x37
        /*0002*/ 	.short	(.L_107 - .L_106)
.L_106:
        /*0004*/ 	.word	0x00000082


	//----- nvinfo : EIATTR_KPARAM_INFO
	.align		4
.L_107:
        /*0008*/ 	.byte	0x04, 0x17
        /*000a*/ 	.short	(.L_109 - .L_108)
.L_108:
        /*000c*/ 	.word	0x00000000
        /*0010*/ 	.short	0x0007
        /*0012*/ 	.short	0x0038
        /*0014*/ 	.byte	0x00, 0xf5, 0x21, 0x00


	//----- nvinfo : EIATTR_KPARAM_INFO
	.align		4
.L_109:
        /*0018*/ 	.byte	0x04, 0x17
        /*001a*/ 	.short	(.L_111 - .L_110)
.L_110:
        /*001c*/ 	.word	0x00000000
        /*0020*/ 	.short	0x0006
        /*0022*/ 	.short	0x0030
        /*0024*/ 	.byte	0x00, 0xf0, 0x11, 0x00


	//----- nvinfo : EIATTR_KPARAM_INFO
	.align		4
.L_111:
        /*0028*/ 	.byte	0x04, 0x17
        /*002a*/ 	.short	(.L_113 - .L_112)
.L_112:
        /*002c*/ 	.word	0x00000000
        /*0030*/ 	.short	0x0005
        /*0032*/ 	.short	0x0028
        /*0034*/ 	.byte	0x00, 0xf5, 0x21, 0x00


	//----- nvinfo : EIATTR_KPARAM_INFO
	.align		4
.L_113:
        /*0038*/ 	.byte	0x04, 0x17
        /*003a*/ 	.short	(.L_115 - .L_114)
.L_114:
        /*003c*/ 	.word	0x00000000
        /*0040*/ 	.short	0x0004
        /*0042*/ 	.short	0x0020
        /*0044*/ 	.byte	0x00, 0xf5, 0x21, 0x00


	//----- nvinfo : EIATTR_KPARAM_INFO
	.align		4
.L_115:
        /*0048*/ 	.byte	0x04, 0x17
        /*004a*/ 	.short	(.L_117 - .L_116)
.L_116:
        /*004c*/ 	.word	0x00000000
        /*0050*/ 	.short	0x0003
        /*0052*/ 	.short	0x0018
        /*0054*/ 	.byte	0x00, 0xf5, 0x21, 0x00


	//----- nvinfo : EIATTR_KPARAM_INFO
	.align		4
.L_117:
        /*0058*/ 	.byte	0x04, 0x17
        /*005a*/ 	.short	(.L_119 - .L_118)
.L_118:
        /*005c*/ 	.word	0x00000000
        /*0060*/ 	.short	0x0002
        /*0062*/ 	.short	0x0010
        /*0064*/ 	.byte	0x00, 0xf5, 0x21, 0x00


	//----- nvinfo : EIATTR_KPARAM_INFO
	.align		4
.L_119:
        /*0068*/ 	.byte	0x04, 0x17
        /*006a*/ 	.short	(.L_121 - .L_120)
.L_120:
        /*006c*/ 	.word	0x00000000
        /*0070*/ 	.short	0x0001
        /*0072*/ 	.short	0x0008
        /*0074*/ 	.byte	0x00, 0xf5, 0x21, 0x00


	//----- nvinfo : EIATTR_KPARAM_INFO
	.align		4
.L_121:
        /*0078*/ 	.byte	0x04, 0x17
        /*007a*/ 	.short	(.L_123 - .L_122)
.L_122:
        /*007c*/ 	.word	0x00000000
        /*0080*/ 	.short	0x0000
        /*0082*/ 	.short	0x0000
        /*0084*/ 	.byte	0x00, 0xf0, 0x11, 0x00


	//----- nvinfo : EIATTR_SPARSE_MMA_MASK
	.align		4
.L_123:
        /*0088*/ 	.byte	0x03, 0x50
        /*008a*/ 	.short	0x0000


	//----- nvinfo : EIATTR_MAXREG_COUNT
	.align		4
        /*008c*/ 	.byte	0x03, 0x1b
        /*008e*/ 	.short	0x00ff


	//----- nvinfo : EIATTR_MERCURY_ISA_VERSION
	.align		4
        /*0090*/ 	.byte	0x03, 0x5f
        /*0092*/ 	.short	0x0101


	//----- nvinfo : EIATTR_VRC_CTA_INIT_COUNT
	.align		4
        /*0094*/ 	.byte	0x02, 0x4a
	.zero		1
	.zero		1


	//----- nvinfo : EIATTR_EXIT_INSTR_OFFSETS
	.align		4
        /*0098*/ 	.byte	0x04, 0x1c
        /*009a*/ 	.short	(.L_125 - .L_124)


	//   ....[0]....
.L_124:
        /*009c*/ 	.word	0x00000070


	//   ....[1]....
        /*00a0*/ 	.word	0x00000120


	//   ....[2]....
        /*00a4*/ 	.word	0x000002b0


	//----- nvinfo : EIATTR_CRS_STACK_SIZE
	.align		4
.L_125:
        /*00a8*/ 	.byte	0x04, 0x1e
        /*00aa*/ 	.short	(.L_127 - .L_126)
.L_126:
        /*00ac*/ 	.word	0x00000000


	//----- nvinfo : EIATTR_CBANK_PARAM_SIZE
	.align		4
.L_127:
        /*00b0*/ 	.byte	0x03, 0x19
        /*00b2*/ 	.short	0x0040


	//----- nvinfo : EIATTR_PARAM_CBANK
	.align		4
        /*00b4*/ 	.byte	0x04, 0x0a
        /*00b6*/ 	.short	(.L_129 - .L_128)
	.align		4
.L_128:
        /*00b8*/ 	.word	index@(.nv.constant0.nextLayer)
        /*00bc*/ 	.short	0x0380
        /*00be*/ 	.short	0x0040


	//----- nvinfo : EIATTR_SW_WAR
	.align		4
.L_129:
        /*00c0*/ 	.byte	0x04, 0x36
        /*00c2*/ 	.short	(.L_131 - .L_130)
.L_130:
        /*00c4*/ 	.word	0x00000008
.L_131:


//--------------------- .nv.info.queueBfs         --------------------------
	.section	.nv.info.queueBfs,"",@"SHT_CUDA_INFO"
	.sectionflags	@""
	.align	4


	//----- nvinfo : EIATTR_CUDA_API_VERSION
	.align		4
        /*0000*/ 	.byte	0x04, 0x37
        /*0002*/ 	.short	(.L_133 - .L_132)
.L_132:
        /*0004*/ 	.word	0x00000082


	//----- nvinfo : EIATTR_KPARAM_INFO
	.align		4
.L_133:
        /*0008*/ 	.byte	0x04, 0x17
        /*000a*/ 	.short	(.L_135 - .L_134)
.L_134:
        /*000c*/ 	.word	0x00000000
        /*0010*/ 	.short	0x0009
        /*0012*/ 	.short	0x0048
        /*0014*/ 	.byte	0x00, 0xf5, 0x21, 0x00


	//----- nvinfo : EIATTR_KPARAM_INFO
	.align		4
.L_135:
        /*0018*/ 	.byte	0x04, 0x17
        /*001a*/ 	.short	(.L_137 - .L_136)
.L_136:
        /*001c*/ 	.word	0x00000000
        /*0020*/ 	.short	0x0008
        /*0022*/ 	.short	0x0040
        /*0024*/ 	.byte	0x00, 0xf5, 0x21, 0x00


	//----- nvinfo : EIATTR_KPARAM_INFO
	.align		4
.L_137:
        /*0028*/ 	.byte	0x04, 0x17
        /*002a*/ 	.short	(.L_139 - .L_138)
.L_138:
        /*002c*/ 	.word	0x00000000
        /*0030*/ 	.short	0x0007
        /*0032*/ 	.short	0x0038
        /*0034*/ 	.byte	0x00, 0xf5, 0x21, 0x00


	//----- nvinfo : EIATTR_KPARAM_INFO
	.align		4
.L_139:
        /*0038*/ 	.byte	0x04, 0x17
        /*003a*/ 	.short	(.L_141 - .L_140)
.L_140:
        /*003c*/ 	.word	0x00000000
        /*0040*/ 	.short	0x0006
        /*0042*/ 	.short	0x0030
        /*0044*/ 	.byte	0x00, 0xf0, 0x11, 0x00


	//----- nvinfo : EIATTR_KPARAM_INFO
	.align		4
.L_141:
        /*0048*/ 	.byte	0x04, 0x17
        /*004a*/ 	.short	(.L_143 - .L_142)
.L_142:
        /*004c*/ 	.word	0x00000000
        /*0050*/ 	.short	0x0005
        /*0052*/ 	.short	0x0028
        /*0054*/ 	.byte	0x00, 0xf5, 0x21, 0x00


	//----- nvinfo : EIATTR_KPARAM_INFO
	.align		4
.L_143:
        /*0058*/ 	.byte	0x04, 0x17
        /*005a*/ 	.short	(.L_145 - .L_144)
.L_144:
        /*005c*/ 	.word	0x00000000
        /*0060*/ 	.short	0x0004
        /*0062*/ 	.short	0x0020
        /*0064*/ 	.byte	0x00, 0xf5, 0x21, 0x00


	//----- nvinfo : EIATTR_KPARAM_INFO
	.align		4
.L_145:
        /*0068*/ 	.byte	0x04, 0x17
        /*006a*/ 	.short	(.L_147 - .L_146)
.L_146:
        /*006c*/ 	.word	0x00000000
        /*0070*/ 	.short	0x0003
        /*0072*/ 	.short	0x0018
        /*0074*/ 	.byte	0x00, 0xf5, 0x21, 0x00


	//----- nvinfo : EIATTR_KPARAM_INFO
	.align		4
.L_147:
        /*0078*/ 	.byte	0x04, 0x17
        /*007a*/ 	.short	(.L_149 - .L_148)
.L_148:
        /*007c*/ 	.word	0x00000000
        /*0080*/ 	.short	0x0002
        /*0082*/ 	.short	0x0010
        /*0084*/ 	.byte	0x00, 0xf5, 0x21, 0x00


	//----- nvinfo : EIATTR_KPARAM_INFO
	.align		4
.L_149:
        /*0088*/ 	.byte	0x04, 0x17
        /*008a*/ 	.short	(.L_151 - .L_150)
.L_150:
        /*008c*/ 	.word	0x00000000
        /*0090*/ 	.short	0x0001
        /*0092*/ 	.short	0x0008
        /*0094*/ 	.byte	0x00, 0xf5, 0x21, 0x00


	//----- nvinfo : EIATTR_KPARAM_INFO
	.align		4
.L_151:
        /*0098*/ 	.byte	0x04, 0x17
        /*009a*/ 	.short	(.L_153 - .L_152)
.L_152:
        /*009c*/ 	.word	0x00000000
        /*00a0*/ 	.short	0x0000
        /*00a2*/ 	.short	0x0000
        /*00a4*/ 	.byte	0x00, 0xf0, 0x11, 0x00


	//----- nvinfo : EIATTR_SPARSE_MMA_MASK
	.align		4
.L_153:
        /*00a8*/ 	.byte	0x03, 0x50
        /*00aa*/ 	.short	0x0000


	//----- nvinfo : EIATTR_MAXREG_COUNT
	.align		4
        /*00ac*/ 	.byte	0x03, 0x1b
        /*00ae*/ 	.short	0x00ff


	//----- nvinfo : EIATTR_MERCURY_ISA_VERSION
	.align		4
        /*00b0*/ 	.byte	0x03, 0x5f
        /*00b2*/ 	.short	0x0101


	//----- nvinfo : EIATTR_INT_WARP_WIDE_INSTR_OFFSETS
	.align		4
        /*00b4*/ 	.byte	0x04, 0x31
        /*00b6*/ 	.short	(.L_155 - .L_154)


	//   ....[0]....
.L_154:
        /*00b8*/ 	.word	0x00000250


	//   ....[1]....
        /*00bc*/ 	.word	0x00000300


	//----- nvinfo : EIATTR_VRC_CTA_INIT_COUNT
	.align		4
.L_155:
        /*00c0*/ 	.byte	0x02, 0x4a
	.zero		1
	.zero		1


	//----- nvinfo : EIATTR_EXIT_INSTR_OFFSETS
	.align		4
        /*00c4*/ 	.byte	0x04, 0x1c
        /*00c6*/ 	.short	(.L_157 - .L_156)


	//   ....[0]....
.L_156:
        /*00c8*/ 	.word	0x00000070


	//   ....[1]....
        /*00cc*/ 	.word	0x00000120


	//   ....[2]....
        /*00d0*/ 	.word	0x000003b0


	//----- nvinfo : EIATTR_CRS_STACK_SIZE
	.align		4
.L_157:
        /*00d4*/ 	.byte	0x04, 0x1e
        /*00d6*/ 	.short	(.L_159 - .L_158)
.L_158:
        /*00d8*/ 	.word	0x00000000


	//----- nvinfo : EIATTR_CBANK_PARAM_SIZE
	.align		4
.L_159:
        /*00dc*/ 	.byte	0x03, 0x19
        /*00de*/ 	.short	0x0050


	//----- nvinfo : EIATTR_PARAM_CBANK
	.align		4
        /*00e0*/ 	.byte	0x04, 0x0a
        /*00e2*/ 	.short	(.L_161 - .L_160)
	.align		4
.L_160:
        /*00e4*/ 	.word	index@(.nv.constant0.queueBfs)
        /*00e8*/ 	.short	0x0380
        /*00ea*/ 	.short	0x0050


	//----- nvinfo : EIATTR_SW_WAR
	.align		4
.L_161:
        /*00ec*/ 	.byte	0x04, 0x36
        /*00ee*/ 	.short	(.L_163 - .L_162)
.L_162:
        /*00f0*/ 	.word	0x00000008
.L_163:


//--------------------- .nv.info.simpleBfs        --------------------------
	.section	.nv.info.simpleBfs,"",@"SHT_CUDA_INFO"
	.sectionflags	@""
	.align	4


	//----- nvinfo : EIATTR_CUDA_API_VERSION
	.align		4
        /*0000*/ 	.byte	0x04, 0x37
        /*0002*/ 	.short	(.L_165 - .L_164)
.L_164:
        /*0004*/ 	.word	0x00000082


	//----- nvinfo : EIATTR_KPARAM_INFO
	.align		4
.L_165:
        /*0008*/ 	.byte	0x04, 0x17
        /*000a*/ 	.short	(.L_167 - .L_166)
.L_166:
        /*000c*/ 	.word	0x00000000
        /*0010*/ 	.short	0x0007
        /*0012*/ 	.short	0x0030
        /*0014*/ 	.byte	0x00, 0xf5, 0x21, 0x00


	//----- nvinfo : EIATTR_KPARAM_INFO
	.align		4
.L_167:
        /*0018*/ 	.byte	0x04, 0x17
        /*001a*/ 	.short	(.L_169 - .L_168)
.L_168:
        /*001c*/ 	.word	0x00000000
        /*0020*/ 	.short	0x0006
        /*0022*/ 	.short	0x0028
        /*0024*/ 	.byte	0x00, 0xf5, 0x21, 0x00


	//----- nvinfo : EIATTR_KPARAM_INFO
	.align		4
.L_169:
        /*0028*/ 	.byte	0x04, 0x17
        /*002a*/ 	.short	(.L_171 - .L_170)
.L_170:
        /*002c*/ 	.word	0x00000000
        /*0030*/ 	.short	0x0005
        /*0032*/ 	.short	0x0020
        /*0034*/ 	.byte	0x00, 0xf5, 0x21, 0x00


	//----- nvinfo : EIATTR_KPARAM_INFO
	.align		4
.L_171:
        /*0038*/ 	.byte	0x04, 0x17
        /*003a*/ 	.short	(.L_173 - .L_172)
.L_172:
        /*003c*/ 	.word	0x00000000
        /*0040*/ 	.short	0x0004
        /*0042*/ 	.short	0x0018
        /*0044*/ 	.byte	0x00, 0xf5, 0x21, 0x00


	//----- nvinfo : EIATTR_KPARAM_INFO
	.align		4
.L_173:
        /*0048*/ 	.byte	0x04, 0x17
        /*004a*/ 	.short	(.L_175 - .L_174)
.L_174:
        /*004c*/ 	.word	0x00000000
        /*0050*/ 	.short	0x0003
        /*0052*/ 	.short	0x0010
        /*0054*/ 	.byte	0x00, 0xf5, 0x21, 0x00


	//----- nvinfo : EIATTR_KPARAM_INFO
	.align		4
.L_175:
        /*0058*/ 	.byte	0x04, 0x17
        /*005a*/ 	.short	(.L_177 - .L_176)
.L_176:
        /*005c*/ 	.word	0x00000000
        /*0060*/ 	.short	0x0002
        /*0062*/ 	.short	0x0008
        /*0064*/ 	.byte	0x00, 0xf5, 0x21, 0x00


	//----- nvinfo : EIATTR_KPARAM_INFO
	.align		4
.L_177:
        /*0068*/ 	.byte	0x04, 0x17
        /*006a*/ 	.short	(.L_179 - .L_178)
.L_178:
        /*006c*/ 	.word	0x00000000
        /*0070*/ 	.short	0x0001
        /*0072*/ 	.short	0x0004
        /*0074*/ 	.byte	0x00, 0xf0, 0x11, 0x00


	//----- nvinfo : EIATTR_KPARAM_INFO
	.align		4
.L_179:
        /*0078*/ 	.byte	0x04, 0x17
        /*007a*/ 	.short	(.L_181 - .L_180)
.L_180:
        /*007c*/ 	.word	0x00000000
        /*0080*/ 	.short	0x0000
        /*0082*/ 	.short	0x0000
        /*0084*/ 	.byte	0x00, 0xf0, 0x11, 0x00


	//----- nvinfo : EIATTR_SPARSE_MMA_MASK
	.align		4
.L_181:
        /*0088*/ 	.byte	0x03, 0x50
        /*008a*/ 	.short	0x0000


	//----- nvinfo : EIATTR_MAXREG_COUNT
	.align		4
        /*008c*/ 	.byte	0x03, 0x1b
        /*008e*/ 	.short	0x00ff


	//----- nvinfo : EIATTR_MERCURY_ISA_VERSION
	.align		4
        /*0090*/ 	.byte	0x03, 0x5f
        /*0092*/ 	.short	0x0101


	//----- nvinfo : EIATTR_VRC_CTA_INIT_COUNT
	.align		4
        /*0094*/ 	.byte	0x02, 0x4a
	.zero		1
	.zero		1


	//----- nvinfo : EIATTR_EXIT_INSTR_OFFSETS
	.align		4
        /*0098*/ 	.byte	0x04, 0x1c
        /*009a*/ 	.short	(.L_183 - .L_182)


	//   ....[0]....
.L_182:
        /*009c*/ 	.word	0x00000070


	//   ....[1]....
        /*00a0*/ 	.word	0x000000e0


	//   ....[2]....
        /*00a4*/ 	.word	0x00000150


	//   ....[3]....
        /*00a8*/ 	.word	0x00000310


	//   ....[4]....
        /*00ac*/ 	.word	0x00000350


	//----- nvinfo : EIATTR_CRS_STACK_SIZE
	.align		4
.L_183:
        /*00b0*/ 	.byte	0x04, 0x1e
        /*00b2*/ 	.short	(.L_185 - .L_184)
.L_184:
        /*00b4*/ 	.word	0x00000000


	//----- nvinfo : EIATTR_CBANK_PARAM_SIZE
	.align		4
.L_185:
        /*00b8*/ 	.byte	0x03, 0x19
        /*00ba*/ 	.short	0x0038


	//----- nvinfo : EIATTR_PARAM_CBANK
	.align		4
        /*00bc*/ 	.byte	0x04, 0x0a
        /*00be*/ 	.short	(.L_187 - .L_186)
	.align		4
.L_186:
        /*00c0*/ 	.word	index@(.nv.constant0.simpleBfs)
        /*00c4*/ 	.short	0x0380
        /*00c6*/ 	.short	0x0038


	//----- nvinfo : EIATTR_SW_WAR
	.align		4
.L_187:
        /*00c8*/ 	.byte	0x04, 0x36
        /*00ca*/ 	.short	(.L_189 - .L_188)
.L_188:
        /*00cc*/ 	.word	0x00000008
.L_189:


//--------------------- .nv.callgraph             --------------------------
	.section	.nv.callgraph,"",@"SHT_CUDA_CALLGRAPH"
	.align	4
	.sectionentsize	8
	.align		4
        /*0000*/ 	.word	0x00000000
	.align		4
        /*0004*/ 	.word	0xffffffff
	.align		4
        /*0008*/ 	.word	0x00000000
	.align		4
        /*000c*/ 	.word	0xfffffffe
	.align		4
        /*0010*/ 	.word	0x00000000
	.align		4
        /*0014*/ 	.word	0xfffffffd
	.align		4
        /*0018*/ 	.word	0x00000000
	.align		4
        /*001c*/ 	.word	0xfffffffc


//--------------------- .text.assignVerticesNextQueue --------------------------
	.section	.text.assignVerticesNextQueue,"ax",@progbits
	.align	128
        .global         assignVerticesNextQueue
        .type           assignVerticesNextQueue,@function
        .size           assignVerticesNextQueue,(.L_x_31 - assignVerticesNextQueue)
        .other          assignVerticesNextQueue,@"STO_CUDA_ENTRY STV_DEFAULT"
assignVerticesNextQueue:
.text.assignVerticesNextQueue:
[----:B------:R-:W-:Y:S01]  /*0000*/  LDC R1, c[0x0][0x37c] ;  /* 0x0000df00ff017b82 */ /* 0x000fe20000000800 */
[----:B------:R-:W0:Y:S07]  /*0010*/  S2R R15, SR_TID.X ;  /* 0x00000000000f7919 */ /* 0x000e2e0000002100 */
[----:B------:R-:W1:Y:S01]  /*0020*/  S2UR UR4, SR_CTAID.X ;  /* 0x00000000000479c3 */ /* 0x000e620000002500 */
[----:B------:R-:W2:Y:S07]  /*0030*/  LDCU UR5, c[0x0][0x3a0] ;  /* 0x00007400ff0577ac */ /* 0x000eae0008000800 */
[----:B------:R-:W1:Y:S02]  /*0040*/  LDC R0, c[0x0][0x360] ;  /* 0x0000d800ff007b82 */ /* 0x000e640000000800 */
[----:B-1----:R-:W-:-:S04]  /*0050*/  IMAD R0, R0, UR4, RZ ;  /* 0x0000000400007c24 */ /* 0x002fc8000f8e02ff */
[----:B0-----:R-:W-:-:S05]  /*0060*/  IMAD.IADD R9, R0, 0x1, R15 ;  /* 0x0000000100097824 */ /* 0x001fca00078e020f */
[----:B--2---:R-:W-:-:S13]  /*0070*/  ISETP.GE.AND P0, PT, R9, UR5, PT ;  /* 0x0000000509007c0c */ /* 0x004fda000bf06270 */
[----:B------:R-:W-:Y:S05]  /*0080*/  @P0 EXIT ;  /* 0x000000000000094d */ /* 0x000fea0003800000 */
[----:B------:R-:W-:Y:S01]  /*0090*/  ISETP.NE.AND P0, PT, R15, RZ, PT ;  /* 0x000000ff0f00720c */ /* 0x000fe20003f05270 */
[----:B------:R-:W0:Y:S01]  /*00a0*/  LDCU.64 UR6, c[0x0][0x358] ;  /* 0x00006b00ff0677ac */ /* 0x000e220008000a00 */
[----:B------:R-:W1:Y:S11]  /*00b0*/  LDC.64 R6, c[0x0][0x3a8] ;  /* 0x0000ea00ff067b82 */ /* 0x000e760000000a00 */
[----:B------:R-:W2:Y:S01]  /*00c0*/  @!P0 LDC.64 R4, c[0x0][0x3c0] ;  /* 0x0000f000ff048b82 */ /* 0x000ea20000000a00 */
[----:B------:R-:W-:-:S05]  /*00d0*/  @!P0 SHF.R.S32.HI R3, RZ, 0xa, R0 ;  /* 0x0000000aff038819 */ /* 0x000fca0000011400 */
[----:B--2---:R-:W-:Y:S01]  /*00e0*/  @!P0 IMAD.WIDE R4, R3, 0x4, R4 ;  /* 0x0000000403048825 */ /* 0x004fe200078e0204 */
[----:B------:R-:W2:Y:S01]  /*00f0*/  @!P0 S2R R11, SR_CgaCtaId ;  /* 0x00000000000b8919 */ /* 0x000ea20000008800 */
[----:B------:R-:W-:Y:S01]  /*0100*/  @!P0 MOV R0, 0x400 ;  /* 0x0000040000008802 */ /* 0x000fe20000000f00 */
[----:B------:R-:W3:Y:S02]  /*0110*/  LDC.64 R2, c[0x0][0x390] ;  /* 0x0000e400ff027b82 */ /* 0x000ee40000000a00 */
[----:B0-----:R-:W4:Y:S01]  /*0120*/  @!P0 LDG.E R8, desc[UR6][R4.64] ;  /* 0x0000000604088981 */ /* 0x001f22000c1e1900 */
[----:B-1----:R-:W-:Y:S01]  /*0130*/  IMAD.WIDE R6, R9, 0x4, R6 ;  /* 0x0000000409067825 */ /* 0x002fe200078e0206 */
[----:B--2---:R-:W-:-:S05]  /*0140*/  @!P0 LEA R11, R11, R0, 0x18 ;  /* 0x000000000b0b8211 */ /* 0x004fca00078ec0ff */
[----:B----4-:R0:W-:Y:S01]  /*0150*/  @!P0 STS [R11], R8 ;  /* 0x000000080b008388 */ /* 0x0101e20000000800 */
[----:B------:R-:W-:Y:S06]  /*0160*/  BAR.SYNC.DEFER_BLOCKING 0x0 ;  /* 0x0000000000007b1d */ /* 0x000fec0000010000 */
[----:B------:R-:W3:Y:S01]  /*0170*/  LDG.E R0, desc[UR6][R6.64] ;  /* 0x0000000606007981 */ /* 0x000ee2000c1e1900 */
[----:B------:R-:W-:-:S13]  /*0180*/  ISETP.NE.AND P0, PT, R15, RZ, PT ;  /* 0x000000ff0f00720c */ /* 0x000fda0003f05270 */
[----:B------:R-:W1:Y:S01]  /*0190*/  @P0 LDC.64 R4, c[0x0][0x3b8] ;  /* 0x0000ee00ff040b82 */ /* 0x000e620000000a00 */
[----:B------:R-:W-:Y:S02]  /*01a0*/  IMAD.MOV.U32 R12, RZ, RZ, RZ ;  /* 0x000000ffff0c7224 */ /* 0x000fe400078e00ff */
[----:B-1----:R-:W-:-:S05]  /*01b0*/  @P0 IMAD.WIDE R4, R9, 0x4, R4 ;  /* 0x0000000409040825 */ /* 0x002fca00078e0204 */
[----:B------:R0:W5:Y:S01]  /*01c0*/  @P0 LDG.E R12, desc[UR6][R4.64+-0x4] ;  /* 0xfffffc06040c0981 */ /* 0x000162000c1e1900 */
[----:B---3--:R-:W-:-:S05]  /*01d0*/  IMAD.WIDE R2, R0, 0x4, R2 ;  /* 0x0000000400027825 */ /* 0x008fca00078e0202 */
[----:B------:R-:W2:Y:S02]  /*01e0*/  LDG.E R13, desc[UR6][R2.64] ;  /* 0x00000006020d7981 */ /* 0x000ea4000c1e1900 */
[----:B--2---:R-:W-:-:S13]  /*01f0*/  ISETP.GE.AND P1, PT, R13, 0x1, PT ;  /* 0x000000010d00780c */ /* 0x004fda0003f26270 */
[----:B0-----:R-:W-:Y:S05]  /*0200*/  @!P1 EXIT ;  /* 0x000000000000994d */ /* 0x001fea0003800000 */
[----:B------:R-:W0:Y:S08]  /*0210*/  LDC.64 R10, c[0x0][0x388] ;  /* 0x0000e200ff0a7b82 */ /* 0x000e300000000a00 */
[----:B------:R-:W1:Y:S01]  /*0220*/  S2UR UR5, SR_CgaCtaId ;  /* 0x00000000000579c3 */ /* 0x000e620000008800 */
[----:B------:R-:W-:-:S07]  /*0230*/  UMOV UR4, 0x400 ;  /* 0x0000040000047882 */ /* 0x000fce0000000000 */
[----:B------:R-:W2:Y:S01]  /*0240*/  LDC.64 R8, c[0x0][0x380] ;  /* 0x0000e000ff087b82 */ /* 0x000ea20000000a00 */
[----:B0-----:R-:W-:-:S07]  /*0250*/  IMAD.WIDE R10, R0, 0x4, R10 ;  /* 0x00000004000a7825 */ /* 0x001fce00078e020a */
[----:B------:R-:W0:Y:S01]  /*0260*/  LDC.64 R6, c[0x0][0x398] ;  /* 0x0000e600ff067b82 */ /* 0x000e220000000a00 */
[----:B------:R-:W3:Y:S01]  /*0270*/  LDG.E R17, desc[UR6][R10.64] ;  /* 0x000000060a117981 */ /* 0x000ee2000c1e1900 */
[----:B------:R-:W-:Y:S02]  /*0280*/  HFMA2 R18, -RZ, RZ, 0, 0 ;  /* 0x00000000ff127431 */ /* 0x000fe400000001ff */
[----:B------:R-:W-:Y:S01]  /*0290*/  IMAD.MOV.U32 R16, RZ, RZ, R13 ;  /* 0x000000ffff107224 */ /* 0x000fe200078e000d */
[----:B-1----:R-:W-:-:S03]  /*02a0*/  ULEA UR4, UR5, UR4, 0x18 ;  /* 0x0000000405047291 */ /* 0x002fc6000f8ec0ff */
[----:B------:R-:W1:Y:S06]  /*02b0*/  LDC.64 R4, c[0x0][0x3b0] ;  /* 0x0000ec00ff047b82 */ /* 0x000e6c0000000a00 */
[----:B------:R-:W4:Y:S02]  /*02c0*/  LDS R15, [UR4] ;  /* 0x00000004ff0f7984 */ /* 0x000f240008000800 */
[----:B----45:R-:W-:Y:S01]  /*02d0*/  IADD3 R21, PT, PT, R15, R12, RZ ;  /* 0x0000000c0f157210 */ /* 0x030fe20007ffe0ff */
[----:B0123--:R-:W-:-:S07]  /*02e0*/  IMAD.MOV.U32 R19, RZ, RZ, R17 ;  /* 0x000000ffff137224 */ /* 0x00ffce00078e0011 */
.L_x_2:
[----:B------:R-:W-:-:S05]  /*02f0*/  IMAD.WIDE R12, R19, 0x4, R8 ;  /* 0x00000004130c7825 */ /* 0x000fca00078e0208 */
[----:B------:R-:W2:Y:S02]  /*0300*/  LDG.E R23, desc[UR6][R12.64] ;  /* 0x000000060c177981 */ /* 0x000ea4000c1e1900 */
[----:B--2---:R-:W-:-:S06]  /*0310*/  IMAD.WIDE R14, R23, 0x4, R6 ;  /* 0x00000004170e7825 */ /* 0x004fcc00078e0206 */
[----:B------:R-:W2:Y:S01]  /*0320*/  LDG.E R14, desc[UR6][R14.64] ;  /* 0x000000060e0e7981 */ /* 0x000ea2000c1e1900 */
[----:B------:R-:W-:Y:S01]  /*0330*/  BSSY.RECONVERGENT B0, `(.L_x_0) ;  /* 0x000000b000007945 */ /* 0x000fe20003800200 */
[----:B--2---:R-:W-:Y:S02]  /*0340*/  ISETP.NE.AND P0, PT, R14, R19, PT ;  /* 0x000000130e00720c */ /* 0x004fe40003f05270 */
[----:B------:R-:W-:Y:S02]  /*0350*/  IADD3 R19, PT, PT, R19, 0x1, RZ ;  /* 0x0000000113137810 */ /* 0x000fe40007ffe0ff */
[----:B------:R-:W-:-:S13]  /*0360*/  ISETP.EQ.OR P0, PT, R23, R0, P0 ;  /* 0x000000001700720c */ /* 0x000fda0000702670 */
[----:B------:R-:W-:Y:S05]  /*0370*/  @P0 BRA `(.L_x_1) ;  /* 0x0000000000180947 */ /* 0x000fea0003800000 */
[----:B------:R-:W-:-:S04]  /*0380*/  IMAD.IADD R13, R21, 0x1, R18 ;  /* 0x00000001150d7824 */ /* 0x000fc800078e0212 */
[----:B------:R-:W-:-:S05]  /*0390*/  IMAD.WIDE R12, R13, 0x4, R4 ;  /* 0x000000040d0c7825 */ /* 0x000fca00078e0204 */
[----:B------:R0:W-:Y:S04]  /*03a0*/  STG.E desc[UR6][R12.64], R23 ;  /* 0x000000170c007986 */ /* 0x0001e8000c101906 */
[----:B------:R0:W5:Y:S04]  /*03b0*/  LDG.E R17, desc[UR6][R10.64] ;  /* 0x000000060a117981 */ /* 0x000168000c1e1900 */
[----:B------:R0:W5:Y:S01]  /*03c0*/  LDG.E R16, desc[UR6][R2.64] ;  /* 0x0000000602107981 */ /* 0x000162000c1e1900 */
[----:B------:R-:W-:-:S07]  /*03d0*/  IADD3 R18, PT, PT, R18, 0x1, RZ ;  /* 0x0000000112127810 */ /* 0x000fce0007ffe0ff */
.L_x_1:
[----:B------:R-:W-:Y:S05]  /*03e0*/  BSYNC.RECONVERGENT B0 ;  /* 0x0000000000007941 */ /* 0x000fea0003800200 */
.L_x_0:
[----:B0----5:R-:W-:-:S04]  /*03f0*/  IADD3 R12, PT, PT, R16, R17, RZ ;  /* 0x00000011100c7210 */ /* 0x021fc80007ffe0ff */
[----:B------:R-:W-:-:S13]  /*0400*/  ISETP.GE.AND P0, PT, R19, R12, PT ;  /* 0x0000000c1300720c */ /* 0x000fda0003f06270 */
[----:B------:R-:W-:Y:S05]  /*0410*/  @!P0 BRA `(.L_x_2) ;  /* 0xfffffffc00b48947 */ /* 0x000fea000383ffff */
[----:B------:R-:W-:Y:S05]  /*0420*/  EXIT ;  /* 0x000000000000794d */ /* 0x000fea0003800000 */
.L_x_3:
[----:B------:R-:W-:-:S00]  /*0430*/  BRA `(.L_x_3) ;  /* 0xfffffffc00fc7947 */ /* 0x000fc0000383ffff */
[----:B------:R-:W-:-:S00]  /*0440*/  NOP ;  /* 0x0000000000007918 */ /* 0x000fc00000000000 */
        /* <DEDUP_REMOVED lines=11> */
.L_x_31:


//--------------------- .text.scanDegrees         --------------------------
	.section	.text.scanDegrees,"ax",@progbits
	.align	128
        .global         scanDegrees
        .type           scanDegrees,@function
        .size           scanDegrees,(.L_x_32 - scanDegrees)
        .other          scanDegrees,@"STO_CUDA_ENTRY STV_DEFAULT"
scanDegrees:
.text.scanDegrees:
        /* <DEDUP_REMOVED lines=9> */
[----:B------:R-:W0:Y:S01]  /*0090*/  LDC.64 R2, c[0x0][0x388] ;  /* 0x0000e200ff027b82 */ /* 0x000e220000000a00 */
[----:B------:R-:W1:Y:S01]  /*00a0*/  LDCU.64 UR6, c[0x0][0x358] ;  /* 0x00006b00ff0677ac */ /* 0x000e620008000a00 */
[----:B0-----:R-:W-:-:S05]  /*00b0*/  IMAD.WIDE R2, R5, 0x4, R2 ;  /* 0x0000000405027825 */ /* 0x001fca00078e0202 */
[----:B-1----:R-:W2:Y:S01]  /*00c0*/  LDG.E R9, desc[UR6][R2.64] ;  /* 0x0000000602097981 */ /* 0x002ea2000c1e1900 */
[----:B------:R-:W0:Y:S01]  /*00d0*/  S2UR UR5, SR_CgaCtaId ;  /* 0x00000000000579c3 */ /* 0x000e220000008800 */
[C---:B------:R-:W-:Y:S01]  /*00e0*/  VIADD R4, R5.reuse, 0x1 ;  /* 0x0000000105047836 */ /* 0x040fe20000000000 */
[----:B------:R-:W-:Y:S01]  /*00f0*/  UMOV UR4, 0x400 ;  /* 0x0000040000047882 */ /* 0x000fe20000000000 */
[----:B------:R-:W-:Y:S01]  /*0100*/  VIADD R8, R5, 0x2 ;  /* 0x0000000205087836 */ /* 0x000fe20000000000 */
[C---:B------:R-:W-:Y:S01]  /*0110*/  LOP3.LUT P3, RZ, R7.reuse, 0x7f, RZ, 0xc0, !PT ;  /* 0x0000007f07ff7812 */ /* 0x040fe2000786c0ff */
[----:B------:R-:W-:Y:S01]  /*0120*/  BSSY.RECONVERGENT B0, `(.L_x_4) ;  /* 0x0000064000007945 */ /* 0x000fe20003800200 */
[----:B------:R-:W-:Y:S02]  /*0130*/  ISETP.GE.AND P0, PT, R4, UR8, PT ;  /* 0x0000000804007c0c */ /* 0x000fe4000bf06270 */
[C---:B------:R-:W-:Y:S02]  /*0140*/  LOP3.LUT R4, R7.reuse, 0x1, RZ, 0xc0, !PT ;  /* 0x0000000107047812 */ /* 0x040fe400078ec0ff */
[----:B------:R-:W-:-:S02]  /*0150*/  LOP3.LUT P4, RZ, R7, 0xff, RZ, 0xc0, !PT ;  /* 0x000000ff07ff7812 */ /* 0x000fc4000788c0ff */
[----:B------:R-:W-:Y:S02]  /*0160*/  ISETP.NE.U32.AND P1, PT, R4, 0x1, !P0 ;  /* 0x000000010400780c */ /* 0x000fe40004725070 */
[----:B------:R-:W-:Y:S02]  /*0170*/  LOP3.LUT P0, RZ, R7, 0x3, RZ, 0xc0, !PT ;  /* 0x0000000307ff7812 */ /* 0x000fe4000780c0ff */
[----:B------:R-:W-:Y:S02]  /*0180*/  P2R R10, PR, RZ, 0x2 ;  /* 0x00000002ff0a7803 */ /* 0x000fe40000000000 */
[----:B------:R-:W-:Y:S01]  /*0190*/  ISETP.LT.AND P2, PT, R8, UR8, !P0 ;  /* 0x0000000808007c0c */ /* 0x000fe2000c741270 */
[----:B------:R-:W-:Y:S01]  /*01a0*/  VIADD R8, R5, 0x4 ;  /* 0x0000000405087836 */ /* 0x000fe20000000000 */
[C---:B------:R-:W-:Y:S02]  /*01b0*/  LOP3.LUT P0, RZ, R7.reuse, 0x7, RZ, 0xc0, !PT ;  /* 0x0000000707ff7812 */ /* 0x040fe4000780c0ff */
[----:B------:R-:W-:Y:S01]  /*01c0*/  P2R R12, PR, RZ, 0x4 ;  /* 0x00000004ff0c7803 */ /* 0x000fe20000000000 */
[----:B0-----:R-:W-:Y:S01]  /*01d0*/  ULEA UR4, UR5, UR4, 0x18 ;  /* 0x0000000405047291 */ /* 0x001fe2000f8ec0ff */
[----:B------:R-:W-:-:S05]  /*01e0*/  LOP3.LUT P5, RZ, R7, 0x1ff, RZ, 0xc0, !PT ;  /* 0x000001ff07ff7812 */ /* 0x000fca00078ac0ff */
[----:B------:R-:W-:-:S05]  /*01f0*/  LEA R4, R7, UR4, 0x2 ;  /* 0x0000000407047c11 */ /* 0x000fca000f8e10ff */
[----:B--2---:R-:W-:Y:S01]  /*0200*/  STS [R4], R9 ;  /* 0x0000000904007388 */ /* 0x004fe20000000800 */
[----:B------:R-:W-:Y:S06]  /*0210*/  BAR.SYNC.DEFER_BLOCKING 0x0 ;  /* 0x0000000000007b1d */ /* 0x000fec0000010000 */
[----:B------:R-:W-:Y:S04]  /*0220*/  @P1 LDS R6, [R4+0x4] ;  /* 0x0000040004061984 */ /* 0x000fe80000000800 */
[----:B------:R-:W0:Y:S02]  /*0230*/  @P1 LDS R11, [R4] ;  /* 0x00000000040b1984 */ /* 0x000e240000000800 */
[----:B0-----:R-:W-:-:S05]  /*0240*/  @P1 IMAD.IADD R11, R6, 0x1, R11 ;  /* 0x00000001060b1824 */ /* 0x001fca00078e020b */
[----:B------:R-:W-:Y:S01]  /*0250*/  @P1 STS [R4], R11 ;  /* 0x0000000b04001388 */ /* 0x000fe20000000800 */
[----:B------:R-:W-:Y:S01]  /*0260*/  BAR.SYNC.DEFER_BLOCKING 0x0 ;  /* 0x0000000000007b1d */ /* 0x000fe20000010000 */
[----:B------:R-:W-:Y:S01]  /*0270*/  ISETP.LT.AND P1, PT, R8, UR8, !P0 ;  /* 0x0000000808007c0c */ /* 0x000fe2000c721270 */
[----:B------:R-:W-:Y:S01]  /*0280*/  VIADD R8, R5, 0x8 ;  /* 0x0000000805087836 */ /* 0x000fe20000000000 */
[----:B------:R-:W-:Y:S02]  /*0290*/  LOP3.LUT P0, RZ, R7, 0xf, RZ, 0xc0, !PT ;  /* 0x0000000f07ff7812 */ /* 0x000fe4000780c0ff */
[----:B------:R-:W-:Y:S02]  /*02a0*/  P2R R13, PR, RZ, 0x2 ;  /* 0x00000002ff0d7803 */ /* 0x000fe40000000000 */
[----:B------:R-:W-:Y:S01]  /*02b0*/  ISETP.LT.AND P0, PT, R8, UR8, !P0 ;  /* 0x0000000808007c0c */ /* 0x000fe2000c701270 */
[----:B------:R-:W-:Y:S01]  /*02c0*/  VIADD R8, R5, 0x10 ;  /* 0x0000001005087836 */ /* 0x000fe20000000000 */
[----:B------:R-:W-:Y:S04]  /*02d0*/  @P2 LDS R6, [R4+0x8] ;  /* 0x0000080004062984 */ /* 0x000fe80000000800 */
[----:B------:R-:W0:Y:S02]  /*02e0*/  @P2 LDS R9, [R4] ;  /* 0x0000000004092984 */ /* 0x000e240000000800 */
[----:B0-----:R-:W-:-:S05]  /*02f0*/  @P2 IMAD.IADD R9, R6, 0x1, R9 ;  /* 0x0000000106092824 */ /* 0x001fca00078e0209 */
[----:B------:R-:W-:Y:S01]  /*0300*/  @P2 STS [R4], R9 ;  /* 0x0000000904002388 */ /* 0x000fe20000000800 */
[----:B------:R-:W-:Y:S01]  /*0310*/  BAR.SYNC.DEFER_BLOCKING 0x0 ;  /* 0x0000000000007b1d */ /* 0x000fe20000010000 */
[----:B------:R-:W-:-:S05]  /*0320*/  LOP3.LUT P2, RZ, R7, 0x3f, RZ, 0xc0, !PT ;  /* 0x0000003f07ff7812 */ /* 0x000fca000784c0ff */
[----:B------:R-:W-:Y:S04]  /*0330*/  @P1 LDS R6, [R4+0x10] ;  /* 0x0000100004061984 */ /* 0x000fe80000000800 */
[----:B------:R-:W0:Y:S02]  /*0340*/  @P1 LDS R11, [R4] ;  /* 0x00000000040b1984 */ /* 0x000e240000000800 */
[----:B0-----:R-:W-:-:S05]  /*0350*/  @P1 IMAD.IADD R11, R6, 0x1, R11 ;  /* 0x00000001060b1824 */ /* 0x001fca00078e020b */
[----:B------:R-:W-:Y:S01]  /*0360*/  @P1 STS [R4], R11 ;  /* 0x0000000b04001388 */ /* 0x000fe20000000800 */
[----:B------:R-:W-:Y:S01]  /*0370*/  BAR.SYNC.DEFER_BLOCKING 0x0 ;  /* 0x0000000000007b1d */ /* 0x000fe20000010000 */
[----:B------:R-:W-:-:S04]  /*0380*/  LOP3.LUT P1, RZ, R7, 0x1f, RZ, 0xc0, !PT ;  /* 0x0000001f07ff7812 */ /* 0x000fc8000782c0ff */
[----:B------:R-:W-:Y:S01]  /*0390*/  ISETP.LT.AND P1, PT, R8, UR8, !P1 ;  /* 0x0000000808007c0c */ /* 0x000fe2000cf21270 */
[----:B------:R-:W-:-:S05]  /*03a0*/  VIADD R8, R5, 0x20 ;  /* 0x0000002005087836 */ /* 0x000fca0000000000 */
[----:B------:R-:W-:Y:S01]  /*03b0*/  ISETP.LT.AND P2, PT, R8, UR8, !P2 ;  /* 0x0000000808007c0c */ /* 0x000fe2000d741270 */
[----:B------:R-:W-:-:S05]  /*03c0*/  VIADD R8, R5, 0x40 ;  /* 0x0000004005087836 */ /* 0x000fca0000000000 */
[----:B------:R-:W-:Y:S01]  /*03d0*/  ISETP.LT.AND P3, PT, R8, UR8, !P3 ;  /* 0x0000000808007c0c */ /* 0x000fe2000df61270 */
[----:B------:R-:W-:-:S05]  /*03e0*/  VIADD R8, R5, 0x80 ;  /* 0x0000008005087836 */ /* 0x000fca0000000000 */
[----:B------:R-:W-:Y:S01]  /*03f0*/  ISETP.LT.AND P4, PT, R8, UR8, !P4 ;  /* 0x0000000808007c0c */ /* 0x000fe2000e781270 */
[----:B------:R-:W-:Y:S01]  /*0400*/  @P0 LDS R6, [R4+0x20] ;  /* 0x0000200004060984 */ /* 0x000fe20000000800 */
[C---:B------:R-:W-:Y:S02]  /*0410*/  VIADD R8, R5.reuse, 0x100 ;  /* 0x0000010005087836 */ /* 0x040fe40000000000 */
[----:B------:R-:W-:Y:S01]  /*0420*/  VIADD R5, R5, 0x200 ;  /* 0x0000020005057836 */ /* 0x000fe20000000000 */
[----:B------:R-:W0:Y:S02]  /*0430*/  @P0 LDS R9, [R4] ;  /* 0x0000000004090984 */ /* 0x000e240000000800 */
[----:B------:R-:W-:Y:S02]  /*0440*/  ISETP.LT.AND P5, PT, R8, UR8, !P5 ;  /* 0x0000000808007c0c */ /* 0x000fe4000efa1270 */
[----:B------:R-:W-:-:S04]  /*0450*/  ISETP.GE.AND P6, PT, R5, UR8, PT ;  /* 0x0000000805007c0c */ /* 0x000fc8000bfc6270 */
[----:B------:R-:W-:Y:S02]  /*0460*/  P2R R8, PR, RZ, 0x40 ;  /* 0x00000040ff087803 */ /* 0x000fe40000000000 */
[----:B------:R-:W-:Y:S01]  /*0470*/  ISETP.NE.OR P6, PT, R7, RZ, P6 ;  /* 0x000000ff0700720c */ /* 0x000fe200037c5670 */
[----:B0-----:R-:W-:-:S05]  /*0480*/  @P0 IMAD.IADD R9, R6, 0x1, R9 ;  /* 0x0000000106090824 */ /* 0x001fca00078e0209 */
[----:B------:R-:W-:Y:S01]  /*0490*/  @P0 STS [R4], R9 ;  /* 0x0000000904000388 */ /* 0x000fe20000000800 */
[----:B------:R-:W-:Y:S06]  /*04a0*/  BAR.SYNC.DEFER_BLOCKING 0x0 ;  /* 0x0000000000007b1d */ /* 0x000fec0000010000 */
[----:B------:R-:W-:Y:S04]  /*04b0*/  @P1 LDS R6, [R4+0x40] ;  /* 0x0000400004061984 */ /* 0x000fe80000000800 */
[----:B------:R-:W0:Y:S02]  /*04c0*/  @P1 LDS R11, [R4] ;  /* 0x00000000040b1984 */ /* 0x000e240000000800 */
        /* <DEDUP_REMOVED lines=10> */
[----:B0-----:R-:W-:-:S05]  /*0570*/  @P3 IADD3 R11, PT, PT, R6, R11, RZ ;  /* 0x0000000b060b3210 */ /* 0x001fca0007ffe0ff */
        /* <DEDUP_REMOVED lines=12> */
[----:B------:R-:W-:Y:S04]  /*0640*/  @!P6 LDS R5, [UR4+0x800] ;  /* 0x00080004ff05e984 */ /* 0x000fe80008000800 */
[----:B------:R-:W0:Y:S02]  /*0650*/  @!P6 LDS R6, [R4] ;  /* 0x000000000406e984 */ /* 0x000e240000000800 */
[----:B0-----:R-:W-:-:S05]  /*0660*/  @!P6 IMAD.IADD R5, R5, 0x1, R6 ;  /* 0x000000010505e824 */ /* 0x001fca00078e0206 */
[----:B------:R0:W-:Y:S01]  /*0670*/  @!P6 STS [R4], R5 ;  /* 0x000000050400e388 */ /* 0x0001e20000000800 */
[----:B------:R-:W-:Y:S01]  /*0680*/  BAR.SYNC.DEFER_BLOCKING 0x0 ;  /* 0x0000000000007b1d */ /* 0x000fe20000010000 */
[----:B------:R-:W-:-:S13]  /*0690*/  ISETP.NE.AND P6, PT, R7, RZ, PT ;  /* 0x000000ff0700720c */ /* 0x000fda0003fc5270 */
[----:B0-----:R-:W-:Y:S05]  /*06a0*/  @P6 BRA `(.L_x_5) ;  /* 0x00000000002c6947 */ /* 0x001fea0003800000 */
[----:B------:R-:W-:Y:S01]  /*06b0*/  ISETP.NE.AND P6, PT, R8, RZ, PT ;  /* 0x000000ff0800720c */ /* 0x000fe20003fc5270 */
[----:B------:R-:W-:Y:S01]  /*06c0*/  LDS R9, [UR4] ;  /* 0x00000004ff097984 */ /* 0x000fe20008000800 */
[----:B------:R-:W0:Y:S11]  /*06d0*/  LDC.64 R6, c[0x0][0x390] ;  /* 0x0000e400ff067b82 */ /* 0x000e360000000a00 */
[----:B------:R-:W-:Y:S04]  /*06e0*/  @!P6 LDS R8, [R4] ;  /* 0x000000000408e984 */ /* 0x000fe80000000800 */
[----:B------:R-:W1:Y:S02]  /*06f0*/  @!P6 LDS R5, [UR4+0x800] ;  /* 0x00080004ff05e984 */ /* 0x000e640008000800 */
[----:B-1----:R-:W-:Y:S01]  /*0700*/  @!P6 IMAD.IADD R11, R8, 0x1, -R5 ;  /* 0x00000001080be824 */ /* 0x002fe200078e0a05 */
[----:B------:R-:W-:-:S04]  /*0710*/  SHF.R.S32.HI R5, RZ, 0xa, R0 ;  /* 0x0000000aff057819 */ /* 0x000fc80000011400 */
[----:B------:R1:W-:Y:S01]  /*0720*/  @!P6 STS [R4], R11 ;  /* 0x0000000b0400e388 */ /* 0x0003e20000000800 */
[----:B0-----:R-:W-:-:S03]  /*0730*/  IMAD.WIDE R6, R5, 0x4, R6 ;  /* 0x0000000405067825 */ /* 0x001fc600078e0206 */
[----:B------:R1:W-:Y:S04]  /*0740*/  @!P6 STS [UR4+0x800], R8 ;  /* 0x00080008ff00e988 */ /* 0x0003e80008000804 */
[----:B------:R1:W-:Y:S02]  /*0750*/  STG.E desc[UR6][R6.64+0x4], R9 ;  /* 0x0000040906007986 */ /* 0x0003e4000c101906 */
.L_x_5:
[----:B------:R-:W-:Y:S05]  /*0760*/  BSYNC.RECONVERGENT B0 ;  /* 0x0000000000007941 */ /* 0x000fea0003800200 */
.L_x_4:
[----:B------:R-:W-:Y:S01]  /*0770*/  BAR.SYNC.DEFER_BLOCKING 0x0 ;  /* 0x0000000000007b1d */ /* 0x000fe20000010000 */
[----:B------:R-:W-:-:S05]  /*0780*/  ISETP.NE.AND P6, PT, R10, RZ, PT ;  /* 0x000000ff0a00720c */ /* 0x000fca0003fc5270 */
[----:B------:R-:W0:Y:S04]  /*0790*/  @P5 LDS R5, [R4] ;  /* 0x0000000004055984 */ /* 0x000e280000000800 */
[----:B------:R-:W1:Y:S04]  /*07a0*/  @P5 LDS R0, [R4+0x400] ;  /* 0x0004000004005984 */ /* 0x000e680000000800 */
[----:B0-----:R-:W-:Y:S01]  /*07b0*/  @P5 STS [R4+0x400], R5 ;  /* 0x0004000504005388 */ /* 0x001fe20000000800 */
[----:B-1----:R-:W-:-:S05]  /*07c0*/  @P5 IMAD.IADD R7, R5, 0x1, -R0 ;  /* 0x0000000105075824 */ /* 0x002fca00078e0a00 */
[----:B------:R-:W-:Y:S01]  /*07d0*/  @P5 STS [R4], R7 ;  /* 0x0000000704005388 */ /* 0x000fe20000000800 */
        /* <DEDUP_REMOVED lines=12> */
[----:B-1----:R-:W-:-:S05]  /*08a0*/  @P3 IADD3 R5, PT, PT, R13, -R0, RZ ;  /* 0x800000000d053210 */ /* 0x002fca0007ffe0ff */
[----:B------:R-:W-:Y:S01]  /*08b0*/  @P3 STS [R4], R5 ;  /* 0x0000000504003388 */ /* 0x000fe20000000800 */
[----:B------:R-:W-:Y:S06]  /*08c0*/  BAR.SYNC.DEFER_BLOCKING 0x0 ;  /* 0x0000000000007b1d */ /* 0x000fec0000010000 */
[----:B------:R-:W0:Y:S04]  /*08d0*/  @P2 LDS R7, [R4] ;  /* 0x0000000004072984 */ /* 0x000e280000000800 */
[----:B------:R-:W1:Y:S04]  /*08e0*/  @P2 LDS R0, [R4+0x80] ;  /* 0x0000800004002984 */ /* 0x000e680000000800 */
[----:B0-----:R-:W-:Y:S01]  /*08f0*/  @P2 STS [R4+0x80], R7 ;  /* 0x0000800704002388 */ /* 0x001fe20000000800 */
[----:B-1----:R-:W-:-:S05]  /*0900*/  @P2 IMAD.IADD R9, R7, 0x1, -R0 ;  /* 0x0000000107092824 */ /* 0x002fca00078e0a00 */
        /* <DEDUP_REMOVED lines=32> */
[----:B------:R-:W0:Y:S04]  /*0b10*/  LDS R11, [R4] ;  /* 0x00000000040b7984 */ /* 0x000e280000000800 */
[----:B0-----:R-:W-:Y:S01]  /*0b20*/  STG.E desc[UR6][R2.64], R11 ;  /* 0x0000000b02007986 */ /* 0x001fe2000c101906 */
[----:B------:R-:W-:Y:S05]  /*0b30*/  EXIT ;  /* 0x000000000000794d */ /* 0x000fea0003800000 */
.L_x_6:
        /* <DEDUP_REMOVED lines=12> */
.L_x_32:


//--------------------- .text.countDegrees        --------------------------
	.section	.text.countDegrees,"ax",@progbits
	.align	128
        .global         countDegrees
        .type           countDegrees,@function
        .size           countDegrees,(.L_x_33 - countDegrees)
        .other          countDegrees,@"STO_CUDA_ENTRY STV_DEFAULT"
countDegrees:
.text.countDegrees:
[----:B------:R-:W-:Y:S01]  /*0000*/  LDC R1, c[0x0][0x37c] ;  /* 0x0000df00ff017b82 */ /* 0x000fe20000000800 */
[----:B------:R-:W0:Y:S07]  /*0010*/  S2R R3, SR_TID.X ;  /* 0x0000000000037919 */ /* 0x000e2e0000002100 */
[----:B------:R-:W0:Y:S01]  /*0020*/  S2UR UR4, SR_CTAID.X ;  /* 0x00000000000479c3 */ /* 0x000e220000002500 */
[----:B------:R-:W1:Y:S07]  /*0030*/  LDCU UR5, c[0x0][0x3a0] ;  /* 0x00007400ff0577ac */ /* 0x000e6e0008000800 */
[----:B------:R-:W0:Y:S02]  /*0040*/  LDC R0, c[0x0][0x360] ;  /* 0x0000d800ff007b82 */ /* 0x000e240000000800 */
[----:B0-----:R-:W-:-:S05]  /*0050*/  IMAD R0, R0, UR4, R3 ;  /* 0x0000000400007c24 */ /* 0x001fca000f8e0203 */
[----:B-1----:R-:W-:-:S13]  /*0060*/  ISETP.GE.AND P0, PT, R0, UR5, PT ;  /* 0x0000000500007c0c */ /* 0x002fda000bf06270 */
[----:B------:R-:W-:Y:S05]  /*0070*/  @P0 EXIT ;  /* 0x000000000000094d */ /* 0x000fea0003800000 */
[----:B------:R-:W0:Y:S01]  /*0080*/  LDC.64 R4, c[0x0][0x3a8] ;  /* 0x0000ea00ff047b82 */ /* 0x000e220000000a00 */
[----:B------:R-:W1:Y:S07]  /*0090*/  LDCU.64 UR4, c[0x0][0x358] ;  /* 0x00006b00ff0477ac */ /* 0x000e6e0008000a00 */
[----:B------:R-:W2:Y:S01]  /*00a0*/  LDC.64 R6, c[0x0][0x390] ;  /* 0x0000e400ff067b82 */ /* 0x000ea20000000a00 */
[----:B0-----:R-:W-:-:S05]  /*00b0*/  IMAD.WIDE R4, R0, 0x4, R4 ;  /* 0x0000000400047825 */ /* 0x001fca00078e0204 */
[----:B-1----:R-:W2:Y:S02]  /*00c0*/  LDG.E R2, desc[UR4][R4.64] ;  /* 0x0000000404027981 */ /* 0x002ea4000c1e1900 */
[----:B--2---:R-:W-:-:S05]  /*00d0*/  IMAD.WIDE R6, R2, 0x4, R6 ;  /* 0x0000000402067825 */ /* 0x004fca00078e0206 */
[----:B------:R-:W2:Y:S01]  /*00e0*/  LDG.E R3, desc[UR4][R6.64] ;  /* 0x0000000406037981 */ /* 0x000ea2000c1e1900 */
[----:B------:R-:W-:Y:S01]  /*00f0*/  BSSY.RECONVERGENT B0, `(.L_x_7) ;  /* 0x000011c000007945 */ /* 0x000fe20003800200 */
[----:B------:R-:W-:Y:S01]  /*0100*/  IMAD.MOV.U32 R10, RZ, RZ, RZ ;  /* 0x000000ffff0a7224 */ /* 0x000fe200078e00ff */
[----:B--2---:R-:W-:-:S13]  /*0110*/  ISETP.GE.AND P0, PT, R3, 0x1, PT ;  /* 0x000000010300780c */ /* 0x004fda0003f06270 */
[----:B------:R-:W-:Y:S05]  /*0120*/  @!P0 BRA `(.L_x_8) ;  /* 0x0000001000608947 */ /* 0x000fea0003800000 */
[----:B------:R-:W0:Y:S02]  /*0130*/  LDC.64 R4, c[0x0][0x388] ;  /* 0x0000e200ff047b82 */ /* 0x000e240000000a00 */
[----:B0-----:R-:W-:-:S06]  /*0140*/  IMAD.WIDE R4, R2, 0x4, R4 ;  /* 0x0000000402047825 */ /* 0x001fcc00078e0204 */
[----:B------:R0:W5:Y:S01]  /*0150*/  LDG.E R4, desc[UR4][R4.64] ;  /* 0x0000000404047981 */ /* 0x000162000c1e1900 */
[C---:B------:R-:W-:Y:S01]  /*0160*/  ISETP.GE.U32.AND P0, PT, R3.reuse, 0x10, PT ;  /* 0x000000100300780c */ /* 0x040fe20003f06070 */
[----:B------:R-:W-:Y:S01]  /*0170*/  BSSY.RECONVERGENT B1, `(.L_x_9) ;  /* 0x000008e000017945 */ /* 0x000fe20003800200 */
[----:B------:R-:W-:Y:S01]  /*0180*/  LOP3.LUT R6, R3, 0xf, RZ, 0xc0, !PT ;  /* 0x0000000f03067812 */ /* 0x000fe200078ec0ff */
[----:B------:R-:W-:-:S03]  /*0190*/  IMAD.MOV.U32 R10, RZ, RZ, RZ ;  /* 0x000000ffff0a7224 */ /* 0x000fc600078e00ff */
[----:B------:R-:W-:-:S07]  /*01a0*/  ISETP.NE.AND P5, PT, R6, RZ, PT ;  /* 0x000000ff0600720c */ /* 0x000fce0003fa5270 */
[----:B0-----:R-:W-:Y:S06]  /*01b0*/  @!P0 BRA `(.L_x_10) ;  /* 0x0000000800248947 */ /* 0x001fec0003800000 */
[----:B------:R-:W-:Y:S01]  /*01c0*/  LOP3.LUT R5, R3, 0x7ffffff0, RZ, 0xc0, !PT ;  /* 0x7ffffff003057812 */ /* 0x000fe200078ec0ff */
[----:B------:R-:W-:-:S04]  /*01d0*/  HFMA2 R10, -RZ, RZ, 0, 0 ;  /* 0x00000000ff0a7431 */ /* 0x000fc800000001ff */
[----:B------:R-:W-:-:S07]  /*01e0*/  IMAD.MOV R5, RZ, RZ, -R5 ;  /* 0x000000ffff057224 */ /* 0x000fce00078e0a05 */
.L_x_11:
[----:B------:R-:W0:Y:S08]  /*01f0*/  LDC.64 R12, c[0x0][0x380] ;  /* 0x0000e000ff0c7b82 */ /* 0x000e300000000a00 */
[----:B------:R-:W1:Y:S01]  /*0200*/  LDC.64 R14, c[0x0][0x398] ;  /* 0x0000e600ff0e7b82 */ /* 0x000e620000000a00 */
[----:B0----5:R-:W-:-:S05]  /*0210*/  IMAD.WIDE R12, R4, 0x4, R12 ;  /* 0x00000004040c7825 */ /* 0x021fca00078e020c */
[----:B------:R-:W1:Y:S04]  /*0220*/  LDG.E R18, desc[UR4][R12.64] ;  /* 0x000000040c127981 */ /* 0x000e68000c1e1900 */
[----:B------:R-:W2:Y:S04]  /*0230*/  LDG.E R22, desc[UR4][R12.64+0x4] ;  /* 0x000004040c167981 */ /* 0x000ea8000c1e1900 */
[----:B------:R-:W3:Y:S04]  /*0240*/  LDG.E R11, desc[UR4][R12.64+0x8] ;  /* 0x000008040c0b7981 */ /* 0x000ee8000c1e1900 */
[----:B------:R-:W4:Y:S04]  /*0250*/  LDG.E R17, desc[UR4][R12.64+0xc] ;  /* 0x00000c040c117981 */ /* 0x000f28000c1e1900 */
[----:B------:R-:W4:Y:S04]  /*0260*/  LDG.E R16, desc[UR4][R12.64+0x10] ;  /* 0x000010040c107981 */ /* 0x000f28000c1e1900 */
[----:B------:R-:W4:Y:S04]  /*0270*/  LDG.E R21, desc[UR4][R12.64+0x14] ;  /* 0x000014040c157981 */ /* 0x000f28000c1e1900 */
[----:B------:R-:W4:Y:S01]  /*0280*/  LDG.E R7, desc[UR4][R12.64+0x1c] ;  /* 0x00001c040c077981 */ /* 0x000f22000c1e1900 */
[----:B-1----:R-:W-:-:S04]  /*0290*/  IMAD.WIDE R8, R18, 0x4, R14 ;  /* 0x0000000412087825 */ /* 0x002fc800078e020e */
[--C-:B--2---:R-:W-:Y:S01]  /*02a0*/  IMAD.WIDE R24, R22, 0x4, R14.reuse ;  /* 0x0000000416187825 */ /* 0x104fe200078e020e */
[----:B------:R4:W2:Y:S03]  /*02b0*/  LDG.E R19, desc[UR4][R8.64] ;  /* 0x0000000408137981 */ /* 0x0008a6000c1e1900 */
[--C-:B---3--:R-:W-:Y:S02]  /*02c0*/  IMAD.WIDE R26, R11, 0x4, R14.reuse ;  /* 0x000000040b1a7825 */ /* 0x108fe400078e020e */
[----:B------:R-:W3:Y:S02]  /*02d0*/  LDG.E R24, desc[UR4][R24.64] ;  /* 0x0000000418187981 */ /* 0x000ee4000c1e1900 */
[--C-:B----4-:R-:W-:Y:S02]  /*02e0*/  IMAD.WIDE R8, R17, 0x4, R14.reuse ;  /* 0x0000000411087825 */ /* 0x110fe400078e020e */
[----:B------:R-:W4:Y:S04]  /*02f0*/  LDG.E R25, desc[UR4][R26.64] ;  /* 0x000000041a197981 */ /* 0x000f28000c1e1900 */
[----:B------:R0:W4:Y:S04]  /*0300*/  LDG.E R28, desc[UR4][R8.64] ;  /* 0x00000004081c7981 */ /* 0x000128000c1e1900 */
[----:B------:R-:W4:Y:S01]  /*0310*/  LDG.E R26, desc[UR4][R12.64+0x18] ;  /* 0x000018040c1a7981 */ /* 0x000f22000c1e1900 */
[----:B0-----:R-:W-:-:S05]  /*0320*/  IMAD.WIDE R8, R16, 0x4, R14 ;  /* 0x0000000410087825 */ /* 0x001fca00078e020e */
[----:B------:R0:W4:Y:S01]  /*0330*/  LDG.E R20, desc[UR4][R8.64] ;  /* 0x0000000408147981 */ /* 0x000122000c1e1900 */
[----:B------:R-:W-:Y:S02]  /*0340*/  VIADD R29, R4, 0x1 ;  /* 0x00000001041d7836 */ /* 0x000fe40000000000 */
[----:B0-----:R-:W-:-:S05]  /*0350*/  IMAD.WIDE R8, R21, 0x4, R14 ;  /* 0x0000000415087825 */ /* 0x001fca00078e020e */
[----:B------:R0:W4:Y:S01]  /*0360*/  LDG.E R23, desc[UR4][R8.64] ;  /* 0x0000000408177981 */ /* 0x000122000c1e1900 */
[----:B------:R-:W-:Y:S02]  /*0370*/  IADD3 R27, PT, PT, R10, 0x1, RZ ;  /* 0x000000010a1b7810 */ /* 0x000fe40007ffe0ff */
[----:B--2---:R-:W-:Y:S02]  /*0380*/  ISETP.NE.AND P4, PT, R4, R19, PT ;  /* 0x000000130400720c */ /* 0x004fe40003f85270 */
[----:B---3--:R-:W-:Y:S02]  /*0390*/  ISETP.NE.AND P3, PT, R24, R29, PT ;  /* 0x0000001d1800720c */ /* 0x008fe40003f65270 */
[----:B------:R-:W-:Y:S02]  /*03a0*/  IADD3 R24, PT, PT, R4, 0x2, RZ ;  /* 0x0000000204187810 */ /* 0x000fe40007ffe0ff */
[----:B------:R-:W-:Y:S02]  /*03b0*/  ISETP.NE.AND P4, PT, R18, R2, !P4 ;  /* 0x000000021200720c */ /* 0x000fe40006785270 */
[----:B----4-:R-:W-:Y:S01]  /*03c0*/  ISETP.NE.AND P2, PT, R25, R24, PT ;  /* 0x000000181900720c */ /* 0x010fe20003f45270 */
[----:B------:R-:W-:-:S02]  /*03d0*/  VIADD R25, R4, 0x4 ;  /* 0x0000000404197836 */ /* 0x000fc40000000000 */
[----:B------:R-:W-:Y:S02]  /*03e0*/  VIADD R19, R4, 0x3 ;  /* 0x0000000304137836 */ /* 0x000fe40000000000 */
[----:B0-----:R-:W-:-:S03]  /*03f0*/  IMAD.WIDE R8, R26, 0x4, R14 ;  /* 0x000000041a087825 */ /* 0x001fc600078e020e */
[----:B------:R-:W-:Y:S01]  /*0400*/  ISETP.NE.AND P1, PT, R28, R19, PT ;  /* 0x000000131c00720c */ /* 0x000fe20003f25270 */
[----:B------:R-:W2:Y:S01]  /*0410*/  LDG.E R24, desc[UR4][R12.64+0x20] ;  /* 0x000020040c187981 */ /* 0x000ea2000c1e1900 */
[----:B------:R-:W-:-:S03]  /*0420*/  ISETP.NE.AND P0, PT, R20, R25, PT ;  /* 0x000000191400720c */ /* 0x000fc60003f05270 */
[----:B------:R-:W3:Y:S04]  /*0430*/  LDG.E R25, desc[UR4][R8.64] ;  /* 0x0000000408197981 */ /* 0x000ee8000c1e1900 */
[----:B------:R-:W4:Y:S01]  /*0440*/  LDG.E R20, desc[UR4][R12.64+0x28] ;  /* 0x000028040c147981 */ /* 0x000f22000c1e1900 */
[----:B------:R-:W-:-:S04]  /*0450*/  IMAD.WIDE R18, R7, 0x4, R14 ;  /* 0x0000000407127825 */ /* 0x000fc800078e020e */
[----:B------:R-:W-:Y:S01]  /*0460*/  @!P4 IMAD.MOV R27, RZ, RZ, R10 ;  /* 0x000000ffff1bc224 */ /* 0x000fe200078e020a */
[----:B------:R-:W2:Y:S04]  /*0470*/  LDG.E R8, desc[UR4][R12.64+0x34] ;  /* 0x000034040c087981 */ /* 0x000ea8000c1e1900 */
[----:B------:R-:W2:Y:S04]  /*0480*/  LDG.E R10, desc[UR4][R12.64+0x30] ;  /* 0x000030040c0a7981 */ /* 0x000ea8000c1e1900 */
[----:B------:R-:W2:Y:S01]  /*0490*/  LDG.E R18, desc[UR4][R18.64] ;  /* 0x0000000412127981 */ /* 0x000ea2000c1e1900 */
[----:B------:R-:W-:-:S02]  /*04a0*/  ISETP.NE.AND P3, PT, R22, R2, !P3 ;  /* 0x000000021600720c */ /* 0x000fc40005f65270 */
[-C--:B------:R-:W-:Y:S01]  /*04b0*/  ISETP.NE.AND P2, PT, R11, R2.reuse, !P2 ;  /* 0x000000020b00720c */ /* 0x080fe20005745270 */
[----:B------:R-:W-:Y:S01]  /*04c0*/  VIADD R11, R27, 0x1 ;  /* 0x000000011b0b7836 */ /* 0x000fe20000000000 */
[-C--:B------:R-:W-:Y:S01]  /*04d0*/  ISETP.NE.AND P1, PT, R17, R2.reuse, !P1 ;  /* 0x000000021100720c */ /* 0x080fe20004f25270 */
[----:B------:R-:W2:Y:S01]  /*04e0*/  LDG.E R9, desc[UR4][R12.64+0x2c] ;  /* 0x00002c040c097981 */ /* 0x000ea2000c1e1900 */
[----:B------:R-:W-:Y:S02]  /*04f0*/  ISETP.NE.AND P0, PT, R16, R2, !P0 ;  /* 0x000000021000720c */ /* 0x000fe40004705270 */
[----:B------:R-:W-:Y:S01]  /*0500*/  IADD3 R16, PT, PT, R4, 0x5, RZ ;  /* 0x0000000504107810 */ /* 0x000fe20007ffe0ff */
[----:B------:R-:W2:Y:S04]  /*0510*/  LDG.E R19, desc[UR4][R12.64+0x24] ;  /* 0x000024040c137981 */ /* 0x000ea8000c1e1900 */
[----:B------:R-:W-:-:S02]  /*0520*/  @!P3 IADD3 R11, PT, PT, R27, RZ, RZ ;  /* 0x000000ff1b0bb210 */ /* 0x000fc40007ffe0ff */
[----:B------:R-:W2:Y:S03]  /*0530*/  LDG.E R27, desc[UR4][R12.64+0x3c] ;  /* 0x00003c040c1b7981 */ /* 0x000ea6000c1e1900 */
[----:B------:R-:W-:Y:S02]  /*0540*/  VIADD R17, R11, 0x1 ;  /* 0x000000010b117836 */ /* 0x000fe40000000000 */
[----:B------:R-:W-:Y:S01]  /*0550*/  @!P2 IMAD.MOV R17, RZ, RZ, R11 ;  /* 0x000000ffff11a224 */ /* 0x000fe200078e020b */
[----:B------:R-:W-:-:S03]  /*0560*/  ISETP.NE.AND P2, PT, R23, R16, PT ;  /* 0x000000101700720c */ /* 0x000fc60003f45270 */
[----:B------:R-:W-:Y:S02]  /*0570*/  VIADD R11, R17, 0x1 ;  /* 0x00000001110b7836 */ /* 0x000fe40000000000 */
[----:B------:R-:W-:Y:S01]  /*0580*/  @!P1 IMAD.MOV R11, RZ, RZ, R17 ;  /* 0x000000ffff0b9224 */ /* 0x000fe200078e0211 */
[----:B------:R-:W-:Y:S02]  /*0590*/  ISETP.NE.AND P1, PT, R21, R2, !P2 ;  /* 0x000000021500720c */ /* 0x000fe40005725270 */
[----:B------:R-:W-:Y:S02]  /*05a0*/  IADD3 R16, PT, PT, R4, 0x6, RZ ;  /* 0x0000000604107810 */ /* 0x000fe40007ffe0ff */
[----:B------:R-:W-:Y:S01]  /*05b0*/  IADD3 R17, PT, PT, R11, 0x1, RZ ;  /* 0x000000010b117810 */ /* 0x000fe20007ffe0ff */
[----:B------:R-:W-:-:S04]  /*05c0*/  @!P0 IMAD.MOV R17, RZ, RZ, R11 ;  /* 0x000000ffff118224 */ /* 0x000fc800078e020b */
[----:B------:R-:W-:-:S04]  /*05d0*/  VIADD R23, R17, 0x1 ;  /* 0x0000000111177836 */ /* 0x000fc80000000000 */
[----:B------:R-:W-:Y:S02]  /*05e0*/  @!P1 IMAD.MOV R23, RZ, RZ, R17 ;  /* 0x000000ffff179224 */ /* 0x000fe400078e0211 */
[----:B------:R-:W-:Y:S01]  /*05f0*/  VIADD R11, R4, 0x7 ;  /* 0x00000007040b7836 */ /* 0x000fe20000000000 */
[----:B---3--:R-:W-:Y:S01]  /*0600*/  ISETP.NE.AND P0, PT, R25, R16, PT ;  /* 0x000000101900720c */ /* 0x008fe20003f05270 */
[----:B----4-:R-:W-:-:S05]  /*0610*/  IMAD.WIDE R16, R20, 0x4, R14 ;  /* 0x0000000414107825 */ /* 0x010fca00078e020e */
[----:B------:R2:W3:Y:S02]  /*0620*/  LDG.E R22, desc[UR4][R16.64] ;  /* 0x0000000410167981 */ /* 0x0004e4000c1e1900 */
[----:B--2---:R-:W-:Y:S01]  /*0630*/  IMAD.WIDE R16, R10, 0x4, R14 ;  /* 0x000000040a107825 */ /* 0x004fe200078e020e */
[----:B------:R-:W-:-:S04]  /*0640*/  ISETP.NE.AND P1, PT, R18, R11, PT ;  /* 0x0000000b1200720c */ /* 0x000fc80003f25270 */
[----:B------:R0:W2:Y:S02]  /*0650*/  LDG.E R18, desc[UR4][R16.64] ;  /* 0x0000000410127981 */ /* 0x0000a4000c1e1900 */
[----:B0-----:R-:W-:-:S06]  /*0660*/  IMAD.WIDE R16, R8, 0x4, R14 ;  /* 0x0000000408107825 */ /* 0x001fcc00078e020e */
[----:B------:R-:W4:Y:S04]  /*0670*/  LDG.E R16, desc[UR4][R16.64] ;  /* 0x0000000410107981 */ /* 0x000f28000c1e1900 */
[----:B------:R-:W3:Y:S01]  /*0680*/  LDG.E R17, desc[UR4][R12.64+0x38] ;  /* 0x000038040c117981 */ /* 0x000ee2000c1e1900 */
[----:B------:R-:W-:-:S05]  /*0690*/  IMAD.WIDE R30, R24, 0x4, R14 ;  /* 0x00000004181e7825 */ /* 0x000fca00078e020e */
[----:B------:R-:W2:Y:S01]  /*06a0*/  LDG.E R25, desc[UR4][R30.64] ;  /* 0x000000041e197981 */ /* 0x000ea2000c1e1900 */
[----:B------:R-:W-:-:S05]  /*06b0*/  IMAD.WIDE R28, R19, 0x4, R14 ;  /* 0x00000004131c7825 */ /* 0x000fca00078e020e */
[----:B------:R0:W4:Y:S02]  /*06c0*/  LDG.E R21, desc[UR4][R28.64] ;  /* 0x000000041c157981 */ /* 0x000124000c1e1900 */
[----:B0-----:R-:W-:-:S05]  /*06d0*/  IMAD.WIDE R28, R9, 0x4, R14 ;  /* 0x00000004091c7825 */ /* 0x001fca00078e020e */
[----:B------:R0:W4:Y:S01]  /*06e0*/  LDG.E R11, desc[UR4][R28.64] ;  /* 0x000000041c0b7981 */ /* 0x000122000c1e1900 */
[-C--:B------:R-:W-:Y:S02]  /*06f0*/  ISETP.NE.AND P0, PT, R26, R2.reuse, !P0 ;  /* 0x000000021a00720c */ /* 0x080fe40004705270 */
[----:B------:R-:W-:Y:S01]  /*0700*/  ISETP.NE.AND P1, PT, R7, R2, !P1 ;  /* 0x000000020700720c */ /* 0x000fe20004f25270 */
[----:B------:R-:W-:Y:S01]  /*0710*/  VIADD R7, R23, 0x1 ;  /* 0x0000000117077836 */ /* 0x000fe20000000000 */
[----:B0-----:R-:W-:Y:S01]  /*0720*/  IADD3 R28, PT, PT, R4, 0x8, RZ ;  /* 0x00000008041c7810 */ /* 0x001fe20007ffe0ff */
[----:B---3--:R-:W-:-:S05]  /*0730*/  IMAD.WIDE R12, R17, 0x4, R14 ;  /* 0x00000004110c7825 */ /* 0x008fca00078e020e */
[----:B------:R0:W3:Y:S01]  /*0740*/  LDG.E R26, desc[UR4][R12.64] ;  /* 0x000000040c1a7981 */ /* 0x0000e2000c1e1900 */
[----:B------:R-:W-:-:S06]  /*0750*/  IMAD.WIDE R14, R27, 0x4, R14 ;  /* 0x000000041b0e7825 */ /* 0x000fcc00078e020e */
[----:B------:R1:W3:Y:S01]  /*0760*/  LDG.E R14, desc[UR4][R14.64] ;  /* 0x000000040e0e7981 */ /* 0x0002e2000c1e1900 */
[----:B--2---:R-:W-:Y:S01]  /*0770*/  ISETP.NE.AND P2, PT, R25, R28, PT ;  /* 0x0000001c1900720c */ /* 0x004fe20003f45270 */
[----:B------:R-:W-:-:S03]  /*0780*/  @!P0 IMAD.MOV R7, RZ, RZ, R23 ;  /* 0x000000ffff078224 */ /* 0x000fc600078e0217 */
[----:B------:R-:W-:Y:S02]  /*0790*/  ISETP.NE.AND P0, PT, R24, R2, !P2 ;  /* 0x000000021800720c */ /* 0x000fe40005705270 */
[C---:B------:R-:W-:Y:S01]  /*07a0*/  IADD3 R24, PT, PT, R4.reuse, 0x9, RZ ;  /* 0x0000000904187810 */ /* 0x040fe20007ffe0ff */
[----:B------:R-:W-:Y:S02]  /*07b0*/  VIADD R23, R7, 0x1 ;  /* 0x0000000107177836 */ /* 0x000fe40000000000 */
[----:B------:R-:W-:Y:S01]  /*07c0*/  @!P1 IMAD.MOV R23, RZ, RZ, R7 ;  /* 0x000000ffff179224 */ /* 0x000fe200078e0207 */
[----:B----4-:R-:W-:Y:S02]  /*07d0*/  ISETP.NE.AND P2, PT, R21, R24, PT ;  /* 0x000000181500720c */ /* 0x010fe40003f45270 */
[----:B------:R-:W-:Y:S02]  /*07e0*/  IADD3 R7, PT, PT, R4, 0xa, RZ ;  /* 0x0000000a04077810 */ /* 0x000fe40007ffe0ff */
[----:B------:R-:W-:-:S02]  /*07f0*/  ISETP.NE.AND P1, PT, R19, R2, !P2 ;  /* 0x000000021300720c */ /* 0x000fc40005725270 */
[----:B------:R-:W-:Y:S01]  /*0800*/  ISETP.NE.AND P2, PT, R22, R7, PT ;  /* 0x000000071600720c */ /* 0x000fe20003f45270 */
[----:B0-----:R-:W-:Y:S01]  /*0810*/  VIADD R13, R23, 0x1 ;  /* 0x00000001170d7836 */ /* 0x001fe20000000000 */
[----:B------:R-:W-:Y:S01]  /*0820*/  IADD3 R12, PT, PT, R4, 0xb, RZ ;  /* 0x0000000b040c7810 */ /* 0x000fe20007ffe0ff */
[----:B------:R-:W-:Y:S01]  /*0830*/  @!P0 IMAD.MOV R13, RZ, RZ, R23 ;  /* 0x000000ffff0d8224 */ /* 0x000fe200078e0217 */
[----:B------:R-:W-:Y:S02]  /*0840*/  ISETP.NE.AND P0, PT, R20, R2, !P2 ;  /* 0x000000021400720c */ /* 0x000fe40005705270 */
[----:B------:R-:W-:Y:S01]  /*0850*/  ISETP.NE.AND P2, PT, R11, R12, PT ;  /* 0x0000000c0b00720c */ /* 0x000fe20003f45270 */
[----:B-1----:R-:W-:Y:S01]  /*0860*/  VIADD R15, R13, 0x1 ;  /* 0x000000010d0f7836 */ /* 0x002fe20000000000 */
[----:B------:R-:W-:-:S03]  /*0870*/  IADD3 R7, PT, PT, R4, 0xc, RZ ;  /* 0x0000000c04077810 */ /* 0x000fc60007ffe0ff */
[----:B------:R-:W-:Y:S01]  /*0880*/  @!P1 IMAD.MOV R15, RZ, RZ, R13 ;  /* 0x000000ffff0f9224 */ /* 0x000fe200078e020d */
[-C--:B------:R-:W-:Y:S02]  /*0890*/  ISETP.NE.AND P1, PT, R9, R2.reuse, !P2 ;  /* 0x000000020900720c */ /* 0x080fe40005725270 */
[----:B------:R-:W-:Y:S01]  /*08a0*/  ISETP.NE.AND P2, PT, R18, R7, PT ;  /* 0x000000071200720c */ /* 0x000fe20003f45270 */
[----:B------:R-:W-:Y:S01]  /*08b0*/  VIADD R9, R15, 0x1 ;  /* 0x000000010f097836 */ /* 0x000fe20000000000 */
[----:B------:R-:W-:Y:S01]  /*08c0*/  IADD3 R7, PT, PT, R4, 0xd, RZ ;  /* 0x0000000d04077810 */ /* 0x000fe20007ffe0ff */
[----:B------:R-:W-:Y:S01]  /*08d0*/  @!P0 IMAD.MOV R9, RZ, RZ, R15 ;  /* 0x000000ffff098224 */ /* 0x000fe200078e020f */
[----:B------:R-:W-:Y:S02]  /*08e0*/  ISETP.NE.AND P0, PT, R10, R2, !P2 ;  /* 0x000000020a00720c */ /* 0x000fe40005705270 */
[----:B------:R-:W-:Y:S01]  /*08f0*/  ISETP.NE.AND P2, PT, R16, R7, PT ;  /* 0x000000071000720c */ /* 0x000fe20003f45270 */
[----:B------:R-:W-:Y:S01]  /*0900*/  VIADD R10, R9, 0x1 ;  /* 0x00000001090a7836 */ /* 0x000fe20000000000 */
[----:B------:R-:W-:-:S03]  /*0910*/  IADD3 R7, PT, PT, R4, 0xe, RZ ;  /* 0x0000000e04077810 */ /* 0x000fc60007ffe0ff */
[----:B------:R-:W-:Y:S01]  /*0920*/  @!P1 IMAD.MOV R10, RZ, RZ, R9 ;  /* 0x000000ffff0a9224 */ /* 0x000fe200078e0209 */
[----:B------:R-:W-:-:S03]  /*0930*/  ISETP.NE.AND P1, PT, R8, R2, !P2 ;  /* 0x000000020800720c */ /* 0x000fc60005725270 */
[----:B------:R-:W-:Y:S02]  /*0940*/  VIADD R8, R10, 0x1 ;  /* 0x000000010a087836 */ /* 0x000fe40000000000 */
[----:B------:R-:W-:-:S04]  /*0950*/  @!P0 IMAD.MOV R8, RZ, RZ, R10 ;  /* 0x000000ffff088224 */ /* 0x000fc800078e020a */
[----:B------:R-:W-:Y:S02]  /*0960*/  VIADD R9, R8, 0x1 ;  /* 0x0000000108097836 */ /* 0x000fe40000000000 */
[----:B------:R-:W-:Y:S02]  /*0970*/  VIADD R5, R5, 0x10 ;  /* 0x0000001005057836 */ /* 0x000fe40000000000 */
[----:B------:R-:W-:Y:S01]  /*0980*/  @!P1 IMAD.MOV R9, RZ, RZ, R8 ;  /* 0x000000ffff099224 */ /* 0x000fe200078e0208 */
[----:B---3--:R-:W-:-:S04]  /*0990*/  ISETP.NE.AND P2, PT, R26, R7, PT ;  /* 0x000000071a00720c */ /* 0x008fc80003f45270 */
[----:B------:R-:W-:Y:S02]  /*09a0*/  ISETP.NE.AND P0, PT, R17, R2, !P2 ;  /* 0x000000021100720c */ /* 0x000fe40005705270 */
[----:B------:R-:W-:-:S04]  /*09b0*/  IADD3 R7, PT, PT, R4, 0xf, RZ ;  /* 0x0000000f04077810 */ /* 0x000fc80007ffe0ff */
[----:B------:R-:W-:Y:S02]  /*09c0*/  ISETP.NE.AND P2, PT, R14, R7, PT ;  /* 0x000000070e00720c */ /* 0x000fe40003f45270 */
[----:B------:R-:W-:Y:S02]  /*09d0*/  IADD3 R7, PT, PT, R9, 0x1, RZ ;  /* 0x0000000109077810 */ /* 0x000fe40007ffe0ff */
[----:B------:R-:W-:-:S03]  /*09e0*/  ISETP.NE.AND P1, PT, R27, R2, !P2 ;  /* 0x000000021b00720c */ /* 0x000fc60005725270 */
[----:B------:R-:W-:Y:S01]  /*09f0*/  @!P0 IMAD.MOV R7, RZ, RZ, R9 ;  /* 0x000000ffff078224 */ /* 0x000fe200078e0209 */
[----:B------:R-:W-:Y:S01]  /*0a00*/  ISETP.NE.AND P0, PT, R5, RZ, PT ;  /* 0x000000ff0500720c */ /* 0x000fe20003f05270 */
[----:B------:R-:W-:-:S03]  /*0a10*/  VIADD R4, R4, 0x10 ;  /* 0x0000001004047836 */ /* 0x000fc60000000000 */
[----:B------:R-:W-:-:S05]  /*0a20*/  IADD3 R10, PT, PT, R7, 0x1, RZ ;  /* 0x00000001070a7810 */ /* 0x000fca0007ffe0ff */
[----:B------:R-:W-:-:S04]  /*0a30*/  @!P1 IMAD.MOV R10, RZ, RZ, R7 ;  /* 0x000000ffff0a9224 */ /* 0x000fc800078e0207 */
[----:B------:R-:W-:Y:S05]  /*0a40*/  @P0 BRA `(.L_x_11) ;  /* 0xfffffff400e80947 */ /* 0x000fea000383ffff */
.L_x_10:
[----:B------:R-:W-:Y:S05]  /*0a50*/  BSYNC.RECONVERGENT B1 ;  /* 0x0000000000017941 */ /* 0x000fea0003800200 */
.L_x_9:
[----:B------:R-:W-:Y:S05]  /*0a60*/  @!P5 BRA `(.L_x_8) ;  /* 0x000000080010d947 */ /* 0x000fea0003800000 */
[----:B------:R-:W-:Y:S01]  /*0a70*/  ISETP.GE.U32.AND P0, PT, R6, 0x8, PT ;  /* 0x000000080600780c */ /* 0x000fe20003f06070 */
[----:B------:R-:W-:Y:S01]  /*0a80*/  BSSY.RECONVERGENT B1, `(.L_x_12) ;  /* 0x0000047000017945 */ /* 0x000fe20003800200 */
[----:B------:R-:W-:-:S04]  /*0a90*/  LOP3.LUT R5, R3, 0x7, RZ, 0xc0, !PT ;  /* 0x0000000703057812 */ /* 0x000fc800078ec0ff */
[----:B------:R-:W-:-:S07]  /*0aa0*/  ISETP.NE.AND P2, PT, R5, RZ, PT ;  /* 0x000000ff0500720c */ /* 0x000fce0003f45270 */
[----:B------:R-:W-:Y:S06]  /*0ab0*/  @!P0 BRA `(.L_x_13) ;  /* 0x00000004000c8947 */ /* 0x000fec0003800000 */
        /* <DEDUP_REMOVED lines=9> */
[----:B------:R-:W4:Y:S04]  /*0b50*/  LDG.E R9, desc[UR4][R26.64+0x18] ;  /* 0x000018041a097981 */ /* 0x000f28000c1e1900 */
[----:B------:R-:W4:Y:S01]  /*0b60*/  LDG.E R7, desc[UR4][R26.64+0x1c] ;  /* 0x00001c041a077981 */ /* 0x000f22000c1e1900 */
[----:B-1----:R-:W-:-:S04]  /*0b70*/  IMAD.WIDE R22, R20, 0x4, R14 ;  /* 0x0000000414167825 */ /* 0x002fc800078e020e */
[--C-:B--2---:R-:W-:Y:S01]  /*0b80*/  IMAD.WIDE R16, R13, 0x4, R14.reuse ;  /* 0x000000040d107825 */ /* 0x104fe200078e020e */
[----:B------:R-:W2:Y:S04]  /*0b90*/  LDG.E R6, desc[UR4][R22.64] ;  /* 0x0000000416067981 */ /* 0x000ea8000c1e1900 */
[----:B------:R3:W2:Y:S02]  /*0ba0*/  LDG.E R19, desc[UR4][R16.64] ;  /* 0x0000000410137981 */ /* 0x0006a4000c1e1900 */
[----:B---3--:R-:W-:-:S05]  /*0bb0*/  IMAD.WIDE R16, R18, 0x4, R14 ;  /* 0x0000000412107825 */ /* 0x008fca00078e020e */
[----:B------:R4:W3:Y:S02]  /*0bc0*/  LDG.E R21, desc[UR4][R16.64] ;  /* 0x0000000410157981 */ /* 0x0008e4000c1e1900 */
[----:B----4-:R-:W-:-:S05]  /*0bd0*/  IMAD.WIDE R16, R11, 0x4, R14 ;  /* 0x000000040b107825 */ /* 0x010fca00078e020e */
[----:B------:R0:W4:Y:S02]  /*0be0*/  LDG.E R24, desc[UR4][R16.64] ;  /* 0x0000000410187981 */ /* 0x000124000c1e1900 */
[----:B0-----:R-:W-:-:S05]  /*0bf0*/  IMAD.WIDE R16, R12, 0x4, R14 ;  /* 0x000000040c107825 */ /* 0x001fca00078e020e */
[----:B------:R0:W4:Y:S02]  /*0c00*/  LDG.E R25, desc[UR4][R16.64] ;  /* 0x0000000410197981 */ /* 0x000124000c1e1900 */
[----:B0-----:R-:W-:-:S05]  /*0c10*/  IMAD.WIDE R16, R8, 0x4, R14 ;  /* 0x0000000408107825 */ /* 0x001fca00078e020e */
[----:B------:R0:W4:Y:S02]  /*0c20*/  LDG.E R26, desc[UR4][R16.64] ;  /* 0x00000004101a7981 */ /* 0x000124000c1e1900 */
[----:B0-----:R-:W-:-:S05]  /*0c30*/  IMAD.WIDE R16, R9, 0x4, R14 ;  /* 0x0000000409107825 */ /* 0x001fca00078e020e */
[----:B------:R-:W4:Y:S01]  /*0c40*/  LDG.E R22, desc[UR4][R16.64] ;  /* 0x0000000410167981 */ /* 0x000f22000c1e1900 */
[----:B------:R-:W-:-:S06]  /*0c50*/  IMAD.WIDE R14, R7, 0x4, R14 ;  /* 0x00000004070e7825 */ /* 0x000fcc00078e020e */
[----:B------:R-:W4:Y:S01]  /*0c60*/  LDG.E R14, desc[UR4][R14.64] ;  /* 0x000000040e0e7981 */ /* 0x000f22000c1e1900 */
[----:B--2---:R-:W-:Y:S02]  /*0c70*/  ISETP.NE.AND P0, PT, R6, R4, PT ;  /* 0x000000040600720c */ /* 0x004fe40003f05270 */
[----:B------:R-:W-:Y:S02]  /*0c80*/  IADD3 R6, PT, PT, R4, 0x1, RZ ;  /* 0x0000000104067810 */ /* 0x000fe40007ffe0ff */
[----:B------:R-:W-:Y:S01]  /*0c90*/  ISETP.NE.AND P0, PT, R20, R2, !P0 ;  /* 0x000000021400720c */ /* 0x000fe20004705270 */
[----:B------:R-:W-:Y:S01]  /*0ca0*/  VIADD R20, R4, 0x2 ;  /* 0x0000000204147836 */ /* 0x000fe20000000000 */
[----:B------:R-:W-:Y:S01]  /*0cb0*/  ISETP.NE.AND P1, PT, R19, R6, PT ;  /* 0x000000061300720c */ /* 0x000fe20003f25270 */
[----:B------:R-:W-:-:S03]  /*0cc0*/  VIADD R6, R10, 0x1 ;  /* 0x000000010a067836 */ /* 0x000fc60000000000 */
[----:B------:R-:W-:Y:S01]  /*0cd0*/  ISETP.NE.AND P1, PT, R13, R2, !P1 ;  /* 0x000000020d00720c */ /* 0x000fe20004f25270 */
[----:B------:R-:W-:-:S06]  /*0ce0*/  VIADD R13, R4, 0x3 ;  /* 0x00000003040d7836 */ /* 0x000fcc0000000000 */
[----:B------:R-:W-:Y:S02]  /*0cf0*/  @!P0 IADD3 R6, PT, PT, R10, RZ, RZ ;  /* 0x000000ff0a068210 */ /* 0x000fe40007ffe0ff */
[----:B---3--:R-:W-:-:S03]  /*0d00*/  ISETP.NE.AND P3, PT, R21, R20, PT ;  /* 0x000000141500720c */ /* 0x008fc60003f65270 */
[----:B------:R-:W-:Y:S01]  /*0d10*/  VIADD R10, R6, 0x1 ;  /* 0x00000001060a7836 */ /* 0x000fe20000000000 */
[----:B------:R-:W-:Y:S02]  /*0d20*/  ISETP.NE.AND P0, PT, R18, R2, !P3 ;  /* 0x000000021200720c */ /* 0x000fe40005f05270 */
[----:B------:R-:W-:Y:S01]  /*0d30*/  @!P1 IADD3 R10, PT, PT, R6, RZ, RZ ;  /* 0x000000ff060a9210 */ /* 0x000fe20007ffe0ff */
[----:B------:R-:W-:Y:S01]  /*0d40*/  VIADD R6, R4, 0x4 ;  /* 0x0000000404067836 */ /* 0x000fe20000000000 */
[----:B----4-:R-:W-:-:S03]  /*0d50*/  ISETP.NE.AND P3, PT, R24, R13, PT ;  /* 0x0000000d1800720c */ /* 0x010fc60003f65270 */
[----:B------:R-:W-:-:S06]  /*0d60*/  VIADD R13, R10, 0x1 ;  /* 0x000000010a0d7836 */ /* 0x000fcc0000000000 */
[----:B------:R-:W-:Y:S02]  /*0d70*/  @!P0 IADD3 R13, PT, PT, R10, RZ, RZ ;  /* 0x000000ff0a0d8210 */ /* 0x000fe40007ffe0ff */
[----:B------:R-:W-:Y:S01]  /*0d80*/  ISETP.NE.AND P1, PT, R11, R2, !P3 ;  /* 0x000000020b00720c */ /* 0x000fe20005f25270 */
[----:B------:R-:W-:Y:S01]  /*0d90*/  VIADD R11, R4, 0x5 ;  /* 0x00000005040b7836 */ /* 0x000fe20000000000 */
[----:B------:R-:W-:Y:S01]  /*0da0*/  ISETP.NE.AND P3, PT, R25, R6, PT ;  /* 0x000000061900720c */ /* 0x000fe20003f65270 */
[----:B------:R-:W-:-:S10]  /*0db0*/  VIADD R6, R13, 0x1 ;  /* 0x000000010d067836 */ /* 0x000fd40000000000 */
[----:B------:R-:W-:Y:S02]  /*0dc0*/  @!P1 IADD3 R6, PT, PT, R13, RZ, RZ ;  /* 0x000000ff0d069210 */ /* 0x000fe40007ffe0ff */
[----:B------:R-:W-:Y:S02]  /*0dd0*/  ISETP.NE.AND P0, PT, R12, R2, !P3 ;  /* 0x000000020c00720c */ /* 0x000fe40005f05270 */
[----:B------:R-:W-:Y:S01]  /*0de0*/  ISETP.NE.AND P3, PT, R26, R11, PT ;  /* 0x0000000b1a00720c */ /* 0x000fe20003f65270 */
[----:B------:R-:W-:-:S03]  /*0df0*/  VIADD R11, R4, 0x6 ;  /* 0x00000006040b7836 */ /* 0x000fc60000000000 */
[----:B------:R-:W-:Y:S01]  /*0e00*/  ISETP.NE.AND P1, PT, R8, R2, !P3 ;  /* 0x000000020800720c */ /* 0x000fe20005f25270 */
[----:B------:R-:W-:-:S06]  /*0e10*/  VIADD R8, R6, 0x1 ;  /* 0x0000000106087836 */ /* 0x000fcc0000000000 */
[----:B------:R-:W-:-:S05]  /*0e20*/  @!P0 IADD3 R8, PT, PT, R6, RZ, RZ ;  /* 0x000000ff06088210 */ /* 0x000fca0007ffe0ff */
[----:B------:R-:W-:Y:S01]  /*0e30*/  VIADD R6, R8, 0x1 ;  /* 0x0000000108067836 */ /* 0x000fe20000000000 */
[----:B------:R-:W-:Y:S02]  /*0e40*/  ISETP.NE.AND P3, PT, R22, R11, PT ;  /* 0x0000000b1600720c */ /* 0x000fe40003f65270 */
[----:B------:R-:W-:Y:S02]  /*0e50*/  @!P1 IADD3 R6, PT, PT, R8, RZ, RZ ;  /* 0x000000ff08069210 */ /* 0x000fe40007ffe0ff */
[----:B------:R-:W-:Y:S01]  /*0e60*/  ISETP.NE.AND P0, PT, R9, R2, !P3 ;  /* 0x000000020900720c */ /* 0x000fe20005f05270 */
[C---:B------:R-:W-:Y:S02]  /*0e70*/  VIADD R9, R4.reuse, 0x7 ;  /* 0x0000000704097836 */ /* 0x040fe40000000000 */
[----:B------:R-:W-:-:S03]  /*0e80*/  VIADD R4, R4, 0x8 ;  /* 0x0000000804047836 */ /* 0x000fc60000000000 */
[----:B------:R-:W-:-:S04]  /*0e90*/  ISETP.NE.AND P3, PT, R14, R9, PT ;  /* 0x000000090e00720c */ /* 0x000fc80003f65270 */
[----:B------:R-:W-:Y:S01]  /*0ea0*/  ISETP.NE.AND P1, PT, R7, R2, !P3 ;  /* 0x000000020700720c */ /* 0x000fe20005f25270 */
[----:B------:R-:W-:Y:S02]  /*0eb0*/  VIADD R7, R6, 0x1 ;  /* 0x0000000106077836 */ /* 0x000fe40000000000 */
[----:B------:R-:W-:-:S05]  /*0ec0*/  @!P0 IMAD.MOV R7, RZ, RZ, R6 ;  /* 0x000000ffff078224 */ /* 0x000fca00078e0206 */
[----:B------:R-:W-:-:S05]  /*0ed0*/  IADD3 R10, PT, PT, R7, 0x1, RZ ;  /* 0x00000001070a7810 */ /* 0x000fca0007ffe0ff */
[----:B------:R-:W-:-:S07]  /*0ee0*/  @!P1 IMAD.MOV R10, RZ, RZ, R7 ;  /* 0x000000ffff0a9224 */ /* 0x000fce00078e0207 */
.L_x_13:
[----:B------:R-:W-:Y:S05]  /*0ef0*/  BSYNC.RECONVERGENT B1 ;  /* 0x0000000000017941 */ /* 0x000fea0003800200 */
.L_x_12:
[----:B------:R-:W-:Y:S05]  /*0f00*/  @!P2 BRA `(.L_x_8) ;  /* 0x0000000000e8a947 */ /* 0x000fea0003800000 */
[----:B------:R-:W-:Y:S01]  /*0f10*/  ISETP.GE.U32.AND P0, PT, R5, 0x4, PT ;  /* 0x000000040500780c */ /* 0x000fe20003f06070 */
[----:B------:R-:W-:Y:S01]  /*0f20*/  BSSY.RECONVERGENT B1, `(.L_x_14) ;  /* 0x0000027000017945 */ /* 0x000fe20003800200 */
[----:B------:R-:W-:-:S04]  /*0f30*/  LOP3.LUT R3, R3, 0x3, RZ, 0xc0, !PT ;  /* 0x0000000303037812 */ /* 0x000fc800078ec0ff */
[----:B------:R-:W-:-:S07]  /*0f40*/  ISETP.NE.AND P3, PT, R3, RZ, PT ;  /* 0x000000ff0300720c */ /* 0x000fce0003f65270 */
[----:B------:R-:W-:Y:S06]  /*0f50*/  @!P0 BRA `(.L_x_15) ;  /* 0x00000000008c8947 */ /* 0x000fec0003800000 */
[----:B------:R-:W0:Y:S02]  /*0f60*/  LDC.64 R6, c[0x0][0x380] ;  /* 0x0000e000ff067b82 */ /* 0x000e240000000a00 */
[----:B0----5:R-:W-:-:S06]  /*0f70*/  IMAD.WIDE R8, R4, 0x4, R6 ;  /* 0x0000000404087825 */ /* 0x021fcc00078e0206 */
[----:B------:R-:W0:Y:S01]  /*0f80*/  LDC.64 R6, c[0x0][0x398] ;  /* 0x0000e600ff067b82 */ /* 0x000e220000000a00 */
[----:B------:R-:W0:Y:S04]  /*0f90*/  LDG.E R5, desc[UR4][R8.64] ;  /* 0x0000000408057981 */ /* 0x000e28000c1e1900 */
[----:B------:R-:W2:Y:S04]  /*0fa0*/  LDG.E R11, desc[UR4][R8.64+0x4] ;  /* 0x00000404080b7981 */ /* 0x000ea8000c1e1900 */
[----:B------:R-:W3:Y:S04]  /*0fb0*/  LDG.E R19, desc[UR4][R8.64+0x8] ;  /* 0x0000080408137981 */ /* 0x000ee8000c1e1900 */
[----:B------:R-:W4:Y:S01]  /*0fc0*/  LDG.E R21, desc[UR4][R8.64+0xc] ;  /* 0x00000c0408157981 */ /* 0x000f22000c1e1900 */
[----:B0-----:R-:W-:-:S06]  /*0fd0*/  IMAD.WIDE R12, R5, 0x4, R6 ;  /* 0x00000004050c7825 */ /* 0x001fcc00078e0206 */
[----:B------:R-:W4:Y:S01]  /*0fe0*/  LDG.E R13, desc[UR4][R12.64] ;  /* 0x000000040c0d7981 */ /* 0x000f22000c1e1900 */
[----:B--2---:R-:W-:-:S04]  /*0ff0*/  IMAD.WIDE R14, R11, 0x4, R6 ;  /* 0x000000040b0e7825 */ /* 0x004fc800078e0206 */
[--C-:B---3--:R-:W-:Y:S02]  /*1000*/  IMAD.WIDE R16, R19, 0x4, R6.reuse ;  /* 0x0000000413107825 */ /* 0x108fe400078e0206 */
[----:B------:R-:W2:Y:S02]  /*1010*/  LDG.E R14, desc[UR4][R14.64] ;  /* 0x000000040e0e7981 */ /* 0x000ea4000c1e1900 */
[----:B----4-:R-:W-:Y:S02]  /*1020*/  IMAD.WIDE R6, R21, 0x4, R6 ;  /* 0x0000000415067825 */ /* 0x010fe400078e0206 */
[----:B------:R-:W3:Y:S04]  /*1030*/  LDG.E R17, desc[UR4][R16.64] ;  /* 0x0000000410117981 */ /* 0x000ee8000c1e1900 */
[----:B------:R0:W4:Y:S01]  /*1040*/  LDG.E R7, desc[UR4][R6.64] ;  /* 0x0000000406077981 */ /* 0x000122000c1e1900 */
[----:B------:R-:W-:-:S02]  /*1050*/  VIADD R8, R4, 0x2 ;  /* 0x0000000204087836 */ /* 0x000fc40000000000 */
[----:B0-----:R-:W-:Y:S01]  /*1060*/  VIADD R6, R4, 0x3 ;  /* 0x0000000304067836 */ /* 0x001fe20000000000 */
[----:B------:R-:W-:-:S04]  /*1070*/  ISETP.NE.AND P0, PT, R13, R4, PT ;  /* 0x000000040d00720c */ /* 0x000fc80003f05270 */
[----:B------:R-:W-:Y:S02]  /*1080*/  ISETP.NE.AND P0, PT, R5, R2, !P0 ;  /* 0x000000020500720c */ /* 0x000fe40004705270 */
[C---:B------:R-:W-:Y:S01]  /*1090*/  IADD3 R5, PT, PT, R4.reuse, 0x1, RZ ;  /* 0x0000000104057810 */ /* 0x040fe20007ffe0ff */
[----:B------:R-:W-:-:S03]  /*10a0*/  VIADD R4, R4, 0x4 ;  /* 0x0000000404047836 */ /* 0x000fc60000000000 */
[----:B--2---:R-:W-:Y:S01]  /*10b0*/  ISETP.NE.AND P1, PT, R14, R5, PT ;  /* 0x000000050e00720c */ /* 0x004fe20003f25270 */
[C---:B------:R-:W-:Y:S01]  /*10c0*/  VIADD R5, R10.reuse, 0x1 ;  /* 0x000000010a057836 */ /* 0x040fe20000000000 */
[----:B---3--:R-:W-:Y:S02]  /*10d0*/  ISETP.NE.AND P2, PT, R17, R8, PT ;  /* 0x000000081100720c */ /* 0x008fe40003f45270 */
[-C--:B------:R-:W-:Y:S02]  /*10e0*/  ISETP.NE.AND P1, PT, R11, R2.reuse, !P1 ;  /* 0x000000020b00720c */ /* 0x080fe40004f25270 */
[----:B------:R-:W-:Y:S02]  /*10f0*/  ISETP.NE.AND P2, PT, R19, R2, !P2 ;  /* 0x000000021300720c */ /* 0x000fe40005745270 */
[----:B------:R-:W-:Y:S02]  /*1100*/  @!P0 IADD3 R5, PT, PT, R10, RZ, RZ ;  /* 0x000000ff0a058210 */ /* 0x000fe40007ffe0ff */
[----:B----4-:R-:W-:-:S03]  /*1110*/  ISETP.NE.AND P0, PT, R7, R6, PT ;  /* 0x000000060700720c */ /* 0x010fc60003f05270 */
[----:B------:R-:W-:Y:S01]  /*1120*/  VIADD R8, R5, 0x1 ;  /* 0x0000000105087836 */ /* 0x000fe20000000000 */
[----:B------:R-:W-:-:S03]  /*1130*/  ISETP.NE.AND P0, PT, R21, R2, !P0 ;  /* 0x000000021500720c */ /* 0x000fc60004705270 */
[----:B------:R-:W-:-:S05]  /*1140*/  @!P1 IADD3 R8, PT, PT, R5, RZ, RZ ;  /* 0x000000ff05089210 */ /* 0x000fca0007ffe0ff */
[----:B------:R-:W-:Y:S02]  /*1150*/  VIADD R5, R8, 0x1 ;  /* 0x0000000108057836 */ /* 0x000fe40000000000 */
[----:B------:R-:W-:-:S05]  /*1160*/  @!P2 IMAD.MOV R5, RZ, RZ, R8 ;  /* 0x000000ffff05a224 */ /* 0x000fca00078e0208 */
[----:B------:R-:W-:Y:S01]  /*1170*/  IADD3 R10, PT, PT, R5, 0x1, RZ ;  /* 0x00000001050a7810 */ /* 0x000fe20007ffe0ff */
[----:B------:R-:W-:-:S07]  /*1180*/  @!P0 IMAD.MOV R10, RZ, RZ, R5 ;  /* 0x000000ffff0a8224 */ /* 0x000fce00078e0205 */
.L_x_15:
[----:B------:R-:W-:Y:S05]  /*1190*/  BSYNC.RECONVERGENT B1 ;  /* 0x0000000000017941 */ /* 0x000fea0003800200 */
.L_x_14:
[----:B------:R-:W-:Y:S05]  /*11a0*/  @!P3 BRA `(.L_x_8) ;  /* 0x000000000040b947 */ /* 0x000fea0003800000 */
[----:B------:R-:W0:Y:S01]  /*11b0*/  LDC.64 R8, c[0x0][0x380] ;  /* 0x0000e000ff087b82 */ /* 0x000e220000000a00 */
[----:B------:R-:W-:-:S07]  /*11c0*/  IADD3 R3, PT, PT, -R3, RZ, RZ ;  /* 0x000000ff03037210 */ /* 0x000fce0007ffe1ff */
[----:B------:R-:W1:Y:S02]  /*11d0*/  LDC.64 R14, c[0x0][0x398] ;  /* 0x0000e600ff0e7b82 */ /* 0x000e640000000a00 */
.L_x_16:
[----:B0----5:R-:W-:-:S06]  /*11e0*/  IMAD.WIDE R12, R4, 0x4, R8 ;  /* 0x00000004040c7825 */ /* 0x021fcc00078e0208 */
[----:B------:R-:W1:Y:S02]  /*11f0*/  LDG.E R13, desc[UR4][R12.64] ;  /* 0x000000040c0d7981 */ /* 0x000e64000c1e1900 */
[----:B-1----:R-:W-:-:S06]  /*1200*/  IMAD.WIDE R6, R13, 0x4, R14 ;  /* 0x000000040d067825 */ /* 0x002fcc00078e020e */
[----:B------:R-:W2:Y:S01]  /*1210*/  LDG.E R7, desc[UR4][R6.64] ;  /* 0x0000000406077981 */ /* 0x000ea2000c1e1900 */
[----:B------:R-:W-:Y:S02]  /*1220*/  VIADD R3, R3, 0x1 ;  /* 0x0000000103037836 */ /* 0x000fe40000000000 */
[----:B------:R-:W-:-:S03]  /*1230*/  VIADD R5, R10, 0x1 ;  /* 0x000000010a057836 */ /* 0x000fc60000000000 */
[----:B------:R-:W-:Y:S02]  /*1240*/  ISETP.NE.AND P1, PT, R3, RZ, PT ;  /* 0x000000ff0300720c */ /* 0x000fe40003f25270 */
[C---:B--2---:R-:W-:Y:S01]  /*1250*/  ISETP.NE.AND P0, PT, R4.reuse, R7, PT ;  /* 0x000000070400720c */ /* 0x044fe20003f05270 */
[----:B------:R-:W-:-:S03]  /*1260*/  VIADD R4, R4, 0x1 ;  /* 0x0000000104047836 */ /* 0x000fc60000000000 */
[----:B------:R-:W-:-:S13]  /*1270*/  ISETP.NE.AND P0, PT, R13, R2, !P0 ;  /* 0x000000020d00720c */ /* 0x000fda0004705270 */
[----:B------:R-:W-:-:S04]  /*1280*/  @!P0 IADD3 R5, PT, PT, R10, RZ, RZ ;  /* 0x000000ff0a058210 */ /* 0x000fc80007ffe0ff */
[----:B------:R-:W-:Y:S01]  /*1290*/  MOV R10, R5 ;  /* 0x00000005000a7202 */ /* 0x000fe20000000f00 */
[----:B------:R-:W-:Y:S06]  /*12a0*/  @P1 BRA `(.L_x_16) ;  /* 0xfffffffc00cc1947 */ /* 0x000fec000383ffff */
.L_x_8:
[----:B------:R-:W-:Y:S05]  /*12b0*/  BSYNC.RECONVERGENT B0 ;  /* 0x0000000000007941 */ /* 0x000fea0003800200 */
.L_x_7:
[----:B------:R-:W0:Y:S02]  /*12c0*/  LDC.64 R2, c[0x0][0x3b0] ;  /* 0x0000ec00ff027b82 */ /* 0x000e240000000a00 */
[----:B0-----:R-:W-:-:S05]  /*12d0*/  IMAD.WIDE R2, R0, 0x4, R2 ;  /* 0x0000000400027825 */ /* 0x001fca00078e0202 */
[----:B------:R-:W-:Y:S01]  /*12e0*/  STG.E desc[UR4][R2.64], R10 ;  /* 0x0000000a02007986 */ /* 0x000fe2000c101904 */
[----:B------:R-:W-:Y:S05]  /*12f0*/  EXIT ;  /* 0x000000000000794d */ /* 0x000fea0003800000 */
.L_x_17:
        /* <DEDUP_REMOVED lines=16> */
.L_x_33:


//--------------------- .text.nextLayer           --------------------------
	.section	.text.nextLayer,"ax",@progbits
	.align	128
        .global         nextLayer
        .type           nextLayer,@function
        .size           nextLayer,(.L_x_34 - nextLayer)
        .other          nextLayer,@"STO_CUDA_ENTRY STV_DEFAULT"
nextLayer:
.text.nextLayer:
        /* <DEDUP_REMOVED lines=11> */
[----:B0-----:R-:W-:-:S07]  /*00b0*/  IMAD.WIDE R6, R3, 0x4, R6 ;  /* 0x0000000403067825 */ /* 0x001fce00078e0206 */
[----:B------:R-:W0:Y:S01]  /*00c0*/  LDC.64 R2, c[0x0][0x398] ;  /* 0x0000e600ff027b82 */ /* 0x000e220000000a00 */
[----:B-1----:R-:W0:Y:S02]  /*00d0*/  LDG.E R7, desc[UR4][R6.64] ;  /* 0x0000000406077981 */ /* 0x002e24000c1e1900 */
[----:B0-----:R-:W-:-:S05]  /*00e0*/  IMAD.WIDE R2, R7, 0x4, R2 ;  /* 0x0000000407027825 */ /* 0x001fca00078e0202 */
[----:B------:R-:W3:Y:S01]  /*00f0*/  LDG.E R0, desc[UR4][R2.64] ;  /* 0x0000000402007981 */ /* 0x000ee2000c1e1900 */
[----:B--2---:R-:W-:Y:S01]  /*0100*/  IMAD.WIDE R4, R7, 0x4, R4 ;  /* 0x0000000407047825 */ /* 0x004fe200078e0204 */
[----:B---3--:R-:W-:-:S13]  /*0110*/  ISETP.GE.AND P0, PT, R0, 0x1, PT ;  /* 0x000000010000780c */ /* 0x008fda0003f06270 */
[----:B------:R-:W-:Y:S05]  /*0120*/  @!P0 EXIT ;  /* 0x000000000000894d */ /* 0x000fea0003800000 */
[----:B------:R-:W2:Y:S01]  /*0130*/  LDG.E R19, desc[UR4][R4.64] ;  /* 0x0000000404137981 */ /* 0x000ea2000c1e1900 */
[----:B------:R-:W0:Y:S08]  /*0140*/  LDC R17, c[0x0][0x380] ;  /* 0x0000e000ff117b82 */ /* 0x000e300000000800 */
[----:B------:R-:W1:Y:S08]  /*0150*/  LDC.64 R6, c[0x0][0x388] ;  /* 0x0000e200ff067b82 */ /* 0x000e700000000a00 */
[----:B------:R-:W3:Y:S08]  /*0160*/  LDC.64 R8, c[0x0][0x3a0] ;  /* 0x0000e800ff087b82 */ /* 0x000ef00000000a00 */
[----:B------:R-:W4:Y:S01]  /*0170*/  LDC.64 R10, c[0x0][0x3a8] ;  /* 0x0000ea00ff0a7b82 */ /* 0x000f220000000a00 */
[----:B0-----:R-:W-:-:S02]  /*0180*/  IADD3 R17, PT, PT, R17, 0x1, RZ ;  /* 0x0000000111117810 */ /* 0x001fc40007ffe0ff */
[----:B-1234-:R-:W-:-:S07]  /*0190*/  MOV R21, R19 ;  /* 0x0000001300157202 */ /* 0x01efce0000000f00 */
.L_x_20:
[----:B------:R-:W-:-:S06]  /*01a0*/  IMAD.WIDE R12, R21, 0x4, R6 ;  /* 0x00000004150c7825 */ /* 0x000fcc00078e0206 */
[----:B------:R-:W2:Y:S02]  /*01b0*/  LDG.E R13, desc[UR4][R12.64] ;  /* 0x000000040c0d7981 */ /* 0x000ea4000c1e1900 */
[----:B--2---:R-:W-:-:S05]  /*01c0*/  IMAD.WIDE R14, R13, 0x4, R8 ;  /* 0x000000040d0e7825 */ /* 0x004fca00078e0208 */
[----:B------:R-:W2:Y:S01]  /*01d0*/  LDG.E R16, desc[UR4][R14.64] ;  /* 0x000000040e107981 */ /* 0x000ea2000c1e1900 */
[----:B------:R-:W-:Y:S01]  /*01e0*/  BSSY.RECONVERGENT B0, `(.L_x_18) ;  /* 0x0000008000007945 */ /* 0x000fe20003800200 */
[----:B--2---:R-:W-:-:S13]  /*01f0*/  ISETP.GE.AND P0, PT, R17, R16, PT ;  /* 0x000000101100720c */ /* 0x004fda0003f06270 */
[----:B------:R-:W-:Y:S05]  /*0200*/  @P0 BRA `(.L_x_19) ;  /* 0x0000000000140947 */ /* 0x000fea0003800000 */
[----:B------:R-:W-:Y:S01]  /*0210*/  IMAD.WIDE R12, R13, 0x4, R10 ;  /* 0x000000040d0c7825 */ /* 0x000fe200078e020a */
[----:B------:R0:W-:Y:S04]  /*0220*/  STG.E desc[UR4][R14.64], R17 ;  /* 0x000000110e007986 */ /* 0x0001e8000c101904 */
[----:B------:R0:W-:Y:S04]  /*0230*/  STG.E desc[UR4][R12.64], R21 ;  /* 0x000000150c007986 */ /* 0x0001e8000c101904 */
[----:B------:R0:W5:Y:S04]  /*0240*/  LDG.E R19, desc[UR4][R4.64] ;  /* 0x0000000404137981 */ /* 0x000168000c1e1900 */
[----:B------:R0:W5:Y:S02]  /*0250*/  LDG.E R0, desc[UR4][R2.64] ;  /* 0x0000000402007981 */ /* 0x000164000c1e1900 */
.L_x_19:
[----:B------:R-:W-:Y:S05]  /*0260*/  BSYNC.RECONVERGENT B0 ;  /* 0x0000000000007941 */ /* 0x000fea0003800200 */
.L_x_18:
[----:B0-----:R-:W-:Y:S02]  /*0270*/  IADD3 R21, PT, PT, R21, 0x1, RZ ;  /* 0x0000000115157810 */ /* 0x001fe40007ffe0ff */
[----:B-----5:R-:W-:-:S04]  /*0280*/  IADD3 R12, PT, PT, R0, R19, RZ ;  /* 0x00000013000c7210 */ /* 0x020fc80007ffe0ff */
[----:B------:R-:W-:-:S13]  /*0290*/  ISETP.GE.AND P0, PT, R21, R12, PT ;  /* 0x0000000c1500720c */ /* 0x000fda0003f06270 */
[----:B------:R-:W-:Y:S05]  /*02a0*/  @!P0 BRA `(.L_x_20) ;  /* 0xfffffffc00bc8947 */ /* 0x000fea000383ffff */
[----:B------:R-:W-:Y:S05]  /*02b0*/  EXIT ;  /* 0x000000000000794d */ /* 0x000fea0003800000 */
.L_x_21:
        /* <DEDUP_REMOVED lines=12> */
.L_x_34:


//--------------------- .text.queueBfs            --------------------------
	.section	.text.queueBfs,"ax",@progbits
	.align	128
        .global         queueBfs
        .type           queueBfs,@function
        .size           queueBfs,(.L_x_35 - queueBfs)
        .other          queueBfs,@"STO_CUDA_ENTRY STV_DEFAULT"
queueBfs:
.text.queueBfs:
        /* <DEDUP_REMOVED lines=19> */
[----:B------:R0:W5:Y:S01]  /*0130*/  LDG.E R15, desc[UR4][R4.64] ;  /* 0x00000004040f7981 */ /* 0x000162000c1e1900 */
[----:B------:R-:W1:Y:S08]  /*0140*/  LDC R0, c[0x0][0x380] ;  /* 0x0000e000ff007b82 */ /* 0x000e700000000800 */
[----:B------:R-:W2:Y:S08]  /*0150*/  LDC.64 R6, c[0x0][0x388] ;  /* 0x0000e200ff067b82 */ /* 0x000eb00000000a00 */
[----:B------:R-:W3:Y:S08]  /*0160*/  LDC.64 R8, c[0x0][0x3a0] ;  /* 0x0000e800ff087b82 */ /* 0x000ef00000000a00 */
[----:B------:R-:W4:Y:S01]  /*0170*/  LDC.64 R10, c[0x0][0x3a8] ;  /* 0x0000ea00ff0a7b82 */ /* 0x000f220000000a00 */
[----:B-1----:R-:W-:-:S07]  /*0180*/  IADD3 R0, PT, PT, R0, 0x1, RZ ;  /* 0x0000000100007810 */ /* 0x002fce0007ffe0ff */
[----:B0-----:R-:W1:Y:S02]  /*0190*/  LDC.64 R12, c[0x0][0x3c8] ;  /* 0x0000f200ff0c7b82 */ /* 0x001e640000000a00 */
.L_x_24:
[----:B--2--5:R-:W-:-:S06]  /*01a0*/  IMAD.WIDE R16, R15, 0x4, R6 ;  /* 0x000000040f107825 */ /* 0x024fcc00078e0206 */
[----:B------:R-:W3:Y:S02]  /*01b0*/  LDG.E R17, desc[UR4][R16.64] ;  /* 0x0000000410117981 */ /* 0x000ee4000c1e1900 */
[----:B---3--:R-:W-:-:S05]  /*01c0*/  IMAD.WIDE R18, R17, 0x4, R8 ;  /* 0x0000000411127825 */ /* 0x008fca00078e0208 */
[----:B------:R-:W2:Y:S01]  /*01d0*/  LDG.E R14, desc[UR4][R18.64] ;  /* 0x00000004120e7981 */ /* 0x000ea2000c1e1900 */
[----:B------:R-:W-:Y:S01]  /*01e0*/  BSSY.RECONVERGENT B0, `(.L_x_22) ;  /* 0x0000016000007945 */ /* 0x000fe20003800200 */
[----:B--2---:R-:W-:-:S13]  /*01f0*/  ISETP.NE.AND P0, PT, R14, 0x7fffffff, PT ;  /* 0x7fffffff0e00780c */ /* 0x004fda0003f05270 */
[----:B------:R-:W-:Y:S05]  /*0200*/  @P0 BRA `(.L_x_23) ;  /* 0x00000000004c0947 */ /* 0x000fea0003800000 */
[----:B------:R-:W2:Y:S02]  /*0210*/  ATOMG.E.MIN.S32.STRONG.GPU PT, R18, desc[UR4][R18.64], R0 ;  /* 0x80000000121279a8 */ /* 0x000ea400089ef304 */
[----:B--2---:R-:W-:-:S13]  /*0220*/  ISETP.NE.AND P0, PT, R18, 0x7fffffff, PT ;  /* 0x7fffffff1200780c */ /* 0x004fda0003f05270 */
[----:B------:R-:W-:Y:S05]  /*0230*/  @P0 BRA `(.L_x_23) ;  /* 0x0000000000400947 */ /* 0x000fea0003800000 */
[----:B------:R-:W0:Y:S01]  /*0240*/  S2R R19, SR_LANEID ;  /* 0x0000000000137919 */ /* 0x000e220000000000 */
[----:B------:R-:W-:Y:S01]  /*0250*/  VOTEU.ANY UR6, UPT, PT ;  /* 0x0000000000067886 */ /* 0x000fe200038e0100 */
[----:B------:R-:W2:Y:S01]  /*0260*/  LDC.64 R20, c[0x0][0x3b8] ;  /* 0x0000ee00ff147b82 */ /* 0x000ea20000000a00 */
[----:B------:R-:W0:Y:S08]  /*0270*/  FLO.U32 R14, UR6 ;  /* 0x00000006000e7d00 */ /* 0x000e3000080e0000 */
[----:B------:R-:W2:Y:S01]  /*0280*/  POPC R25, UR6 ;  /* 0x0000000600197d09 */ /* 0x000ea20008000000 */
[----:B0-----:R-:W-:Y:S01]  /*0290*/  ISETP.EQ.U32.AND P0, PT, R14, R19, PT ;  /* 0x000000130e00720c */ /* 0x001fe20003f02070 */
[----:B----4-:R-:W-:-:S05]  /*02a0*/  IMAD.WIDE R18, R17, 0x4, R10 ;  /* 0x0000000411127825 */ /* 0x010fca00078e020a */
[----:B------:R-:W-:Y:S07]  /*02b0*/  STG.E desc[UR4][R18.64], R15 ;  /* 0x0000000f12007986 */ /* 0x000fee000c101904 */
[----:B--2---:R-:W2:Y:S01]  /*02c0*/  @P0 ATOMG.E.ADD.STRONG.GPU PT, R21, desc[UR4][R20.64], R25 ;  /* 0x80000019141509a8 */ /* 0x004ea200081ef104 */
[----:B------:R-:W0:Y:S02]  /*02d0*/  S2R R16, SR_LTMASK ;  /* 0x0000000000107919 */ /* 0x000e240000003900 */
[----:B0-----:R-:W-:-:S06]  /*02e0*/  LOP3.LUT R16, R16, UR6, RZ, 0xc0, !PT ;  /* 0x0000000610107c12 */ /* 0x001fcc000f8ec0ff */
[----:B------:R-:W0:Y:S01]  /*02f0*/  POPC R16, R16 ;  /* 0x0000001000107309 */ /* 0x000e220000000000 */
[----:B--2---:R-:W0:Y:S02]  /*0300*/  SHFL.IDX PT, R23, R21, R14, 0x1f ;  /* 0x00001f0e15177589 */ /* 0x004e2400000e0000 */
[----:B0-----:R-:W-:-:S05]  /*0310*/  IADD3 R23, PT, PT, R23, R16, RZ ;  /* 0x0000001017177210 */ /* 0x001fca0007ffe0ff */
[----:B-1----:R-:W-:-:S05]  /*0320*/  IMAD.WIDE R22, R23, 0x4, R12 ;  /* 0x0000000417167825 */ /* 0x002fca00078e020c */
[----:B------:R0:W-:Y:S02]  /*0330*/  STG.E desc[UR4][R22.64], R17 ;  /* 0x0000001116007986 */ /* 0x0001e4000c101904 */
.L_x_23:
[----:B------:R-:W-:Y:S05]  /*0340*/  BSYNC.RECONVERGENT B0 ;  /* 0x0000000000007941 */ /* 0x000fea0003800200 */
.L_x_22:
[----:B------:R-:W2:Y:S04]  /*0350*/  LDG.E R14, desc[UR4][R4.64] ;  /* 0x00000004040e7981 */ /* 0x000ea8000c1e1900 */
[----:B0-----:R-:W2:Y:S01]  /*0360*/  LDG.E R17, desc[UR4][R2.64] ;  /* 0x0000000402117981 */ /* 0x001ea2000c1e1900 */
[----:B------:R-:W-:Y:S02]  /*0370*/  IADD3 R15, PT, PT, R15, 0x1, RZ ;  /* 0x000000010f0f7810 */ /* 0x000fe40007ffe0ff */
[----:B--2---:R-:W-:-:S04]  /*0380*/  IADD3 R14, PT, PT, R14, R17, RZ ;  /* 0x000000110e0e7210 */ /* 0x004fc80007ffe0ff */
[----:B------:R-:W-:-:S13]  /*0390*/  ISETP.GE.AND P0, PT, R15, R14, PT ;  /* 0x0000000e0f00720c */ /* 0x000fda0003f06270 */
[----:B------:R-:W-:Y:S05]  /*03a0*/  @!P0 BRA `(.L_x_24) ;  /* 0xfffffffc007c8947 */ /* 0x000fea000383ffff */
[----:B------:R-:W-:Y:S05]  /*03b0*/  EXIT ;  /* 0x000000000000794d */ /* 0x000fea0003800000 */
.L_x_25:
        /* <DEDUP_REMOVED lines=12> */
.L_x_35:


//--------------------- .text.simpleBfs           --------------------------
	.section	.text.simpleBfs,"ax",@progbits
	.align	128
        .global         simpleBfs
        .type           simpleBfs,@function
        .size           simpleBfs,(.L_x_36 - simpleBfs)
        .other          simpleBfs,@"STO_CUDA_ENTRY STV_DEFAULT"
simpleBfs:
.text.simpleBfs:
        /* <DEDUP_REMOVED lines=10> */
[----:B------:R-:W2:Y:S01]  /*00a0*/  LDC R17, c[0x0][0x384] ;  /* 0x0000e100ff117b82 */ /* 0x000ea20000000800 */
[----:B0-----:R-:W-:-:S06]  /*00b0*/  IMAD.WIDE R2, R7, 0x4, R2 ;  /* 0x0000000407027825 */ /* 0x001fcc00078e0202 */
[----:B-1----:R-:W2:Y:S02]  /*00c0*/  LDG.E R2, desc[UR4][R2.64] ;  /* 0x0000000402027981 */ /* 0x002ea4000c1e1900 */
[----:B--2---:R-:W-:-:S13]  /*00d0*/  ISETP.NE.AND P0, PT, R2, R17, PT ;  /* 0x000000110200720c */ /* 0x004fda0003f05270 */
[----:B------:R-:W-:Y:S05]  /*00e0*/  @P0 EXIT ;  /* 0x000000000000094d */ /* 0x000fea0003800000 */
[----:B------:R-:W0:Y:S08]  /*00f0*/  LDC.64 R2, c[0x0][0x398] ;  /* 0x0000e600ff027b82 */ /* 0x000e300000000a00 */
[----:B------:R-:W1:Y:S01]  /*0100*/  LDC.64 R4, c[0x0][0x390] ;  /* 0x0000e400ff047b82 */ /* 0x000e620000000a00 */
[----:B0-----:R-:W-:-:S05]  /*0110*/  IMAD.WIDE R2, R7, 0x4, R2 ;  /* 0x0000000407027825 */ /* 0x001fca00078e0202 */
[----:B------:R-:W2:Y:S01]  /*0120*/  LDG.E R0, desc[UR4][R2.64] ;  /* 0x0000000402007981 */ /* 0x000ea2000c1e1900 */
[----:B-1----:R-:W-:Y:S01]  /*0130*/  IMAD.WIDE R4, R7, 0x4, R4 ;  /* 0x0000000407047825 */ /* 0x002fe200078e0204 */
[----:B--2---:R-:W-:-:S13]  /*0140*/  ISETP.GE.AND P0, PT, R0, 0x1, PT ;  /* 0x000000010000780c */ /* 0x004fda0003f06270 */
[----:B------:R-:W-:Y:S05]  /*0150*/  @!P0 EXIT ;  /* 0x000000000000894d */ /* 0x000fea0003800000 */
[----:B------:R-:W2:Y:S01]  /*0160*/  LDG.E R19, desc[UR4][R4.64] ;  /* 0x0000000404137981 */ /* 0x000ea2000c1e1900 */
[----:B------:R-:W0:Y:S01]  /*0170*/  LDC.64 R6, c[0x0][0x3a0] ;  /* 0x0000e800ff067b82 */ /* 0x000e220000000a00 */
[----:B------:R-:W-:Y:S01]  /*0180*/  BSSY.RECONVERGENT B0, `(.L_x_26) ;  /* 0x0000018000007945 */ /* 0x000fe20003800200 */
[----:B------:R-:W-:Y:S02]  /*0190*/  PLOP3.LUT P0, PT, PT, PT, PT, 0x8, 0x80 ;  /* 0x000000000080781c */ /* 0x000fe40003f0e170 */
[----:B------:R-:W-:-:S04]  /*01a0*/  IADD3 R17, PT, PT, R17, 0x1, RZ ;  /* 0x0000000111117810 */ /* 0x000fc80007ffe0ff */
[----:B------:R-:W1:Y:S08]  /*01b0*/  LDC.64 R8, c[0x0][0x388] ;  /* 0x0000e200ff087b82 */ /* 0x000e700000000a00 */
[----:B------:R-:W3:Y:S02]  /*01c0*/  LDC.64 R10, c[0x0][0x3a8] ;  /* 0x0000ea00ff0a7b82 */ /* 0x000ee40000000a00 */
[----:B0123--:R-:W-:-:S07]  /*01d0*/  MOV R21, R19 ;  /* 0x0000001300157202 */ /* 0x00ffce0000000f00 */
.L_x_29:
        /* <DEDUP_REMOVED lines=11> */
[----:B------:R0:W5:Y:S01]  /*0290*/  LDG.E R0, desc[UR4][R2.64] ;  /* 0x0000000402007981 */ /* 0x000162000c1e1900 */
[----:B------:R-:W-:-:S13]  /*02a0*/  PLOP3.LUT P0, PT, PT, PT, PT, 0x80, 0x8 ;  /* 0x000000000008781c */ /* 0x000fda0003f0f070 */
.L_x_28:
[----:B------:R-:W-:Y:S05]  /*02b0*/  BSYNC.RECONVERGENT B1 ;  /* 0x0000000000017941 */ /* 0x000fea0003800200 */
.L_x_27:
[----:B0-----:R-:W-:Y:S01]  /*02c0*/  VIADD R21, R21, 0x1 ;  /* 0x0000000115157836 */ /* 0x001fe20000000000 */
[----:B-----5:R-:W-:-:S04]  /*02d0*/  IADD3 R12, PT, PT, R0, R19, RZ ;  /* 0x00000013000c7210 */ /* 0x020fc80007ffe0ff */
[----:B------:R-:W-:-:S13]  /*02e0*/  ISETP.GE.AND P1, PT, R21, R12, PT ;  /* 0x0000000c1500720c */ /* 0x000fda0003f26270 */
[----:B------:R-:W-:Y:S05]  /*02f0*/  @!P1 BRA `(.L_x_29) ;  /* 0xfffffffc00b89947 */ /* 0x000fea000383ffff */
[----:B------:R-:W-:Y:S05]  /*0300*/  BSYNC.RECONVERGENT B0 ;  /* 0x0000000000007941 */ /* 0x000fea0003800200 */
.L_x_26:
[----:B------:R-:W-:Y:S05]  /*0310*/  @!P0 EXIT ;  /* 0x000000000000894d */ /* 0x000fea0003800000 */
[----:B------:R-:W0:Y:S01]  /*0320*/  LDC.64 R2, c[0x0][0x3b0] ;  /* 0x0000ec00ff027b82 */ /* 0x000e220000000a00 */
[----:B------:R-:W-:-:S05]  /*0330*/  IMAD.MOV.U32 R5, RZ, RZ, 0x1 ;  /* 0x00000001ff057424 */ /* 0x000fca00078e00ff */
[----:B0-----:R-:W-:Y:S01]  /*0340*/  STG.E desc[UR4][R2.64], R5 ;  /* 0x0000000502007986 */ /* 0x001fe2000c101904 */
[----:B------:R-:W-:Y:S05]  /*0350*/  EXIT ;  /* 0x000000000000794d */ /* 0x000fea0003800000 */
.L_x_30:
        /* <DEDUP_REMOVED lines=10> */
.L_x_36:


//--------------------- .nv.shared.assignVerticesNextQueue --------------------------
	.section	.nv.shared.assignVerticesNextQueue,"aw",@nobits
	.sectionflags	@""
	.align	4
.nv.shared.assignVerticesNextQueue:
	.zero		1028


//--------------------- .nv.shared.reserved.0     --------------------------
	.section	.nv.shared.reserved.0,"aw",@nobits
	.weak		__nv_reservedSMEM_offset_0_alias
	.size		__nv_reservedSMEM_offset_0_alias, 0, 64
	.other		__nv_reservedSMEM_offset_0_alias,@"STO_CUDA_RESERVED_SHARED STV_DEFAULT"
__nv_reservedSMEM_offset_0_alias:
	.zero		0
	.zero		64


//--------------------- .nv.shared.scanDegrees    --------------------------
	.section	.nv.shared.scanDegrees,"aw",@nobits
	.sectionflags	@""
	.align	4
.nv.shared.scanDegrees:
	.zero		5120


//--------------------- .nv.constant0.assignVerticesNextQueue --------------------------
	.section	.nv.constant0.assignVerticesNextQueue,"a",@progbits
	.sectionflags	@""
	.align	4
.nv.constant0.assignVerticesNextQueue:
	.zero		972


//--------------------- .nv.constant0.scanDegrees --------------------------
	.section	.nv.constant0.scanDegrees,"a",@progbits
	.sectionflags	@""
	.align	4
.nv.constant0.scanDegrees:
	.zero		920


//--------------------- .nv.constant0.countDegrees --------------------------
	.section	.nv.constant0.countDegrees,"a",@progbits
	.sectionflags	@""
	.align	4
.nv.constant0.countDegrees:
	.zero		952


//--------------------- .nv.constant0.nextLayer   --------------------------
	.section	.nv.constant0.nextLayer,"a",@progbits
	.sectionflags	@""
	.align	4
.nv.constant0.nextLayer:
	.zero		960


//--------------------- .nv.constant0.queueBfs    --------------------------
	.section	.nv.constant0.queueBfs,"a",@progbits
	.sectionflags	@""
	.align	4
.nv.constant0.queueBfs:
	.zero		976


//--------------------- .nv.constant0.simpleBfs   --------------------------
	.section	.nv.constant0.simpleBfs,"a",@progbits
	.sectionflags	@""
	.align	4
.nv.constant0.simpleBfs:
	.zero		952


//--------------------- SYMBOLS --------------------------

	.type		.nv.reservedSmem.offset0,@object
	.size		.nv.reservedSmem.offset0,0x4
	.type		.nv.reservedSmem.cap,@object
	.size		.nv.reservedSmem.cap,0x4
